	.target	sm_90a

	.elftype	@"ET_EXEC"


//--------------------- .note.nv.tkinfo           --------------------------
	.section	.note.nv.tkinfo,"",@"SHT_NOTE"
	.sectionflags	@"SHF_NOTE_NV_TKINFO"
	.tkinfo
        /*0018*/ 	.word	0x00000002
        /*0030*/ 	.string	""
        /*0030*/ 	.string	"ptxas"
        /*0030*/ 	.string	"Cuda compilation tools, release 13.0, V13.0.88"
        /*0030*/ 	.string	"Build cuda_13.0.r13.0/compiler.36424714_0"
        /*0030*/ 	.string	"-arch sm_90a -m 64 "



//--------------------- .note.nv.cuinfo           --------------------------
	.section	.note.nv.cuinfo,"",@"SHT_NOTE"
	.sectionflags	@"SHF_NOTE_NV_CUINFO"
        /*0018*/ 	.short	0x0002
        /*001a*/ 	.short	0x005a
        /*001c*/ 	.short	0x0082
	.zero		2


//--------------------- .nv.info                  --------------------------
	.section	.nv.info,"",@"SHT_CUDA_INFO"
	.align	4


	//----- nvinfo : EIATTR_REGCOUNT
	.align		4
        /*0000*/ 	.byte	0x04, 0x2f
        /*0002*/ 	.short	(.L_15 - .L_14)
	.align		4
.L_14:
        /*0004*/ 	.word	index@(_ZN7cutlass13device_kernelINS_4gemm6kernel13GemmUniversalIN4cute5tupleIJiiiiEEENS1_10collective13CollectiveMmaINS1_34MainloopSm90TmaGmmaWarpSpecializedILi2ENS5_IJNS4_1CILi1EEENSA_ILi8EEESB_EEENS1_32KernelTmaWarpSpecializedPingpongEEENS5_IJNSA_ILi64EEENSA_ILi256EEESG_EEENS_10tfloat32_tENS5_IJlSB_lEEESJ_SK_NS4_8TiledMMAINS4_8MMA_AtomIJNS4_4SM904GMMA30MMA_64x256x8_F32TF32TF32_SS_TNILNSO_7ScaleInE1ELSQ_1EEEEEENS4_6LayoutINS5_IJSB_SB_SB_EEENS5_IJNSA_ILi0EEESV_SV_EEEEENS5_IJNS4_10UnderscoreESY_SY_EEEEENS4_23SM90_TMA_LOAD_MULTICASTENS4_14ComposedLayoutINS4_7SwizzleILi3ELi4ELi3EEENS4_18smem_ptr_flag_bitsILi32EEENST_INS5_IJSC_NSA_ILi32EEEEEENS5_IJS17_SB_EEEEEEEvNS4_8identityENS4_13SM90_TMA_LOADES1B_vS1C_EENS_8epilogue10collective6detail29Sm90TmaWarpSpecializedAdapterINS1G_15DefaultEpilogueISJ_SK_SK_NS1F_6thread17LinearCombinationISJ_Li1EffLNS1K_9ScaleType4KindE0ELNS_15FloatRoundStyleE2ESJ_EENS1_15EpilogueDefaultEEEEEvvEEEEvNT_6ParamsE)
        /*0008*/ 	.word	0x000000a8


	//----- nvinfo : EIATTR_FRAME_SIZE
	.align		4
.L_15:
        /*000c*/ 	.byte	0x04, 0x11
        /*000e*/ 	.short	(.L_17 - .L_16)
	.align		4
.L_16:
        /*0010*/ 	.word	index@(_ZN7cutlass13device_kernelINS_4gemm6kernel13GemmUniversalIN4cute5tupleIJiiiiEEENS1_10collective13CollectiveMmaINS1_34MainloopSm90TmaGmmaWarpSpecializedILi2ENS5_IJNS4_1CILi1EEENSA_ILi8EEESB_EEENS1_32KernelTmaWarpSpecializedPingpongEEENS5_IJNSA_ILi64EEENSA_ILi256EEESG_EEENS_10tfloat32_tENS5_IJlSB_lEEESJ_SK_NS4_8TiledMMAINS4_8MMA_AtomIJNS4_4SM904GMMA30MMA_64x256x8_F32TF32TF32_SS_TNILNSO_7ScaleInE1ELSQ_1EEEEEENS4_6LayoutINS5_IJSB_SB_SB_EEENS5_IJNSA_ILi0EEESV_SV_EEEEENS5_IJNS4_10UnderscoreESY_SY_EEEEENS4_23SM90_TMA_LOAD_MULTICASTENS4_14ComposedLayoutINS4_7SwizzleILi3ELi4ELi3EEENS4_18smem_ptr_flag_bitsILi32EEENST_INS5_IJSC_NSA_ILi32EEEEEENS5_IJS17_SB_EEEEEEEvNS4_8identityENS4_13SM90_TMA_LOADES1B_vS1C_EENS_8epilogue10collective6detail29Sm90TmaWarpSpecializedAdapterINS1G_15DefaultEpilogueISJ_SK_SK_NS1F_6thread17LinearCombinationISJ_Li1EffLNS1K_9ScaleType4KindE0ELNS_15FloatRoundStyleE2ESJ_EENS1_15EpilogueDefaultEEEEEvvEEEEvNT_6ParamsE)
        /*0014*/ 	.word	0x00000000


	//----- nvinfo : EIATTR_MIN_STACK_SIZE
	.align		4
.L_17:
        /*0018*/ 	.byte	0x04, 0x12
        /*001a*/ 	.short	(.L_19 - .L_18)
	.align		4
.L_18:
        /*001c*/ 	.word	index@(_ZN7cutlass13device_kernelINS_4gemm6kernel13GemmUniversalIN4cute5tupleIJiiiiEEENS1_10collective13CollectiveMmaINS1_34MainloopSm90TmaGmmaWarpSpecializedILi2ENS5_IJNS4_1CILi1EEENSA_ILi8EEESB_EEENS1_32KernelTmaWarpSpecializedPingpongEEENS5_IJNSA_ILi64EEENSA_ILi256EEESG_EEENS_10tfloat32_tENS5_IJlSB_lEEESJ_SK_NS4_8TiledMMAINS4_8MMA_AtomIJNS4_4SM904GMMA30MMA_64x256x8_F32TF32TF32_SS_TNILNSO_7ScaleInE1ELSQ_1EEEEEENS4_6LayoutINS5_IJSB_SB_SB_EEENS5_IJNSA_ILi0EEESV_SV_EEEEENS5_IJNS4_10UnderscoreESY_SY_EEEEENS4_23SM90_TMA_LOAD_MULTICASTENS4_14ComposedLayoutINS4_7SwizzleILi3ELi4ELi3EEENS4_18smem_ptr_flag_bitsILi32EEENST_INS5_IJSC_NSA_ILi32EEEEEENS5_IJS17_SB_EEEEEEEvNS4_8identityENS4_13SM90_TMA_LOADES1B_vS1C_EENS_8epilogue10collective6detail29Sm90TmaWarpSpecializedAdapterINS1G_15DefaultEpilogueISJ_SK_SK_NS1F_6thread17LinearCombinationISJ_Li1EffLNS1K_9ScaleType4KindE0ELNS_15FloatRoundStyleE2ESJ_EENS1_15EpilogueDefaultEEEEEvvEEEEvNT_6ParamsE)
        /*0020*/ 	.word	0x00000000
.L_19:


//--------------------- .nv.compat                --------------------------
	.section	.nv.compat,"",@"SHT_CUDA_COMPAT_INFO"
	.align	4
        /*0000*/ 	.byte	0x02, 0x09, 0x01, 0x00, 0x02, 0x02, 0x04, 0x00, 0x02, 0x05, 0x05, 0x00, 0x03, 0x07, 0x01, 0x01
        /*0010*/ 	.byte	0x02, 0x03, 0x01, 0x00, 0x02, 0x06, 0x01, 0x00, 0x04, 0x0b, 0x08, 0x00, 0x00, 0x00, 0x00, 0x00
        /*0020*/ 	.byte	0x00, 0x00, 0x00, 0x00


//--------------------- .nv.info._ZN7cutlass13device_kernelINS_4gemm6kernel13GemmUniversalIN4cute5tupleIJiiiiEEENS1_10collective13CollectiveMmaINS1_34MainloopSm90TmaGmmaWarpSpecializedILi2ENS5_IJNS4_1CILi1EEENSA_ILi8EEESB_EEENS1_32KernelTmaWarpSpecializedPingpongEEENS5_IJNSA_ILi64EEENSA_ILi256EEESG_EEENS_10tfloat32_tENS5_IJlSB_lEEESJ_SK_NS4_8TiledMMAINS4_8MMA_AtomIJNS4_4SM904GMMA30MMA_64x256x8_F32TF32TF32_SS_TNILNSO_7ScaleInE1ELSQ_1EEEEEENS4_6LayoutINS5_IJSB_SB_SB_EEENS5_IJNSA_ILi0EEESV_SV_EEEEENS5_IJNS4_10UnderscoreESY_SY_EEEEENS4_23SM90_TMA_LOAD_MULTICASTENS4_14ComposedLayoutINS4_7SwizzleILi3ELi4ELi3EEENS4_18smem_ptr_flag_bitsILi32EEENST_INS5_IJSC_NSA_ILi32EEEEEENS5_IJS17_SB_EEEEEEEvNS4_8identityENS4_13SM90_TMA_LOADES1B_vS1C_EENS_8epilogue10collective6detail29Sm90TmaWarpSpecializedAdapterINS1G_15DefaultEpilogueISJ_SK_SK_NS1F_6thread17LinearCombinationISJ_Li1EffLNS1K_9ScaleType4KindE0ELNS_15FloatRoundStyleE2ESJ_EENS1_15EpilogueDefaultEEEEEvvEEEEvNT_6ParamsE --------------------------
	.section	.nv.info._ZN7cutlass13device_kernelINS_4gemm6kernel13GemmUniversalIN4cute5tupleIJiiiiEEENS1_10collective13CollectiveMmaINS1_34MainloopSm90TmaGmmaWarpSpecializedILi2ENS5_IJNS4_1CILi1EEENSA_ILi8EEESB_EEENS1_32KernelTmaWarpSpecializedPingpongEEENS5_IJNSA_ILi64EEENSA_ILi256EEESG_EEENS_10tfloat32_tENS5_IJlSB_lEEESJ_SK_NS4_8TiledMMAINS4_8MMA_AtomIJNS4_4SM904GMMA30MMA_64x256x8_F32TF32TF32_SS_TNILNSO_7ScaleInE1ELSQ_1EEEEEENS4_6LayoutINS5_IJSB_SB_SB_EEENS5_IJNSA_ILi0EEESV_SV_EEEEENS5_IJNS4_10UnderscoreESY_SY_EEEEENS4_23SM90_TMA_LOAD_MULTICASTENS4_14ComposedLayoutINS4_7SwizzleILi3ELi4ELi3EEENS4_18smem_ptr_flag_bitsILi32EEENST_INS5_IJSC_NSA_ILi32EEEEEENS5_IJS17_SB_EEEEEEEvNS4_8identityENS4_13SM90_TMA_LOADES1B_vS1C_EENS_8epilogue10collective6detail29Sm90TmaWarpSpecializedAdapterINS1G_15DefaultEpilogueISJ_SK_SK_NS1F_6thread17LinearCombinationISJ_Li1EffLNS1K_9ScaleType4KindE0ELNS_15FloatRoundStyleE2ESJ_EENS1_15EpilogueDefaultEEEEEvvEEEEvNT_6ParamsE,"",@"SHT_CUDA_INFO"
	.sectionflags	@""
	.align	4


	//----- nvinfo : EIATTR_CUDA_API_VERSION
	.align		4
        /*0000*/ 	.byte	0x04, 0x37
        /*0002*/ 	.short	(.L_21 - .L_20)
.L_20:
        /*0004*/ 	.word	0x00000082


	//----- nvinfo : EIATTR_KPARAM_INFO
	.align		4
.L_21:
        /*0008*/ 	.byte	0x04, 0x17
        /*000a*/ 	.short	(.L_23 - .L_22)
.L_22:
        /*000c*/ 	.word	0x00000000
        /*0010*/ 	.short	0x0000
        /*0012*/ 	.short	0x0070
        /*0014*/ 	.byte	0x00, 0xf0, 0x01, 0x10


	//----- nvinfo : EIATTR_SPARSE_MMA_MASK
	.align		4
.L_23:
        /*0018*/ 	.byte	0x03, 0x50
        /*001a*/ 	.short	0x0000


	//----- nvinfo : EIATTR_MAXREG_COUNT
	.align		4
        /*001c*/ 	.byte	0x03, 0x1b
        /*001e*/ 	.short	0x00a8


	//----- nvinfo : EIATTR_NUM_BARRIERS
	.align		4
        /*0020*/ 	.byte	0x02, 0x4c
        /*0022*/ 	.byte	0x01
	.zero		1


	//----- nvinfo : EIATTR_EXTERNS
	.align		4
        /*0024*/ 	.byte	0x04, 0x0f
        /*0026*/ 	.short	(.L_25 - .L_24)


	//   ....[0]....
	.align		4
.L_24:
        /*0028*/ 	.word	index@(__assertfail)


	//----- nvinfo : EIATTR_MERCURY_ISA_VERSION
	.align		4
.L_25:
        /*002c*/ 	.byte	0x03, 0x5f
        /*002e*/ 	.short	0x0101


	//----- nvinfo : EIATTR_INT_WARP_WIDE_INSTR_OFFSETS
	.align		4
        /*0030*/ 	.byte	0x04, 0x31
        /*0032*/ 	.short	(.L_27 - .L_26)


	//   ....[0]....
.L_26:
        /*0034*/ 	.word	0x00000550


	//   ....[1]....
        /*0038*/ 	.word	0x00000590


	//   ....[2]....
        /*003c*/ 	.word	0x00000620


	//   ....[3]....
        /*0040*/ 	.word	0x00000650


	//   ....[4]....
        /*0044*/ 	.word	0x00000690


	//   ....[5]....
        /*0048*/ 	.word	0x000006a0


	//   ....[6]....
        /*004c*/ 	.word	0x00000760


	//   ....[7]....
        /*0050*/ 	.word	0x000007c0


	//   ....[8]....
        /*0054*/ 	.word	0x00002500


	//----- nvinfo : EIATTR_COOP_GROUP_MASK_REGIDS
	.align		4
.L_27:
        /*0058*/ 	.byte	0x04, 0x29
        /*005a*/ 	.short	(.L_29 - .L_28)


	//   ....[0]....
.L_28:
        /*005c*/ 	.word	0xffffffff


	//   ....[1]....
        /*0060*/ 	.word	0xffffffff


	//   ....[2]....
        /*0064*/ 	.word	0xffffffff


	//   ....[3]....
        /*0068*/ 	.word	0xffffffff


	//   ....[4]....
        /*006c*/ 	.word	0xffffffff


	//   ....[5]....
        /*0070*/ 	.word	0xffffffff


	//   ....[6]....
        /*0074*/ 	.word	0xffffffff


	//----- nvinfo : EIATTR_COOP_GROUP_INSTR_OFFSETS
	.align		4
.L_29:
        /*0078*/ 	.byte	0x04, 0x28
        /*007a*/ 	.short	(.L_31 - .L_30)


	//   ....[0]....
.L_30:
        /*007c*/ 	.word	0x00000060


	//   ....[1]....
        /*0080*/ 	.word	0x00000080


	//   ....[2]....
        /*0084*/ 	.word	0x00000180


	//   ....[3]....
        /*0088*/ 	.word	0x00000370


	//   ....[4]....
        /*008c*/ 	.word	0x000003b0


	//   ....[5]....
        /*0090*/ 	.word	0x000004a0


	//   ....[6]....
        /*0094*/ 	.word	0x000008d0


	//----- nvinfo : EIATTR_REG_RECONFIG
	.align		4
.L_31:
        /*0098*/ 	.byte	0x01, 0x54
	.zero		2


	//----- nvinfo : EIATTR_SYSCALL_OFFSETS
	.align		4
        /*009c*/ 	.byte	0x04, 0x46
        /*009e*/ 	.short	(.L_33 - .L_32)


	//   ....[0]....
.L_32:
        /*00a0*/ 	.word	0x00001820


	//----- nvinfo : EIATTR_MBARRIER_INSTR_OFFSETS
	.align		4
.L_33:
        /*00a4*/ 	.byte	0x04, 0x39
        /*00a6*/ 	.short	(.L_35 - .L_34)


	//   ....[0]....
.L_34:
        /*00a8*/ 	.word	0x00000320
        /*00ac*/ 	.word	0x000000ff
        /*00b0*/ 	.word	0x00000000
        /*00b4*/ 	.short	0x0100
        /*00b6*/ 	.byte	0x07
	.zero		1


	//   ....[1]....
        /*00b8*/ 	.word	0x00000330
        /*00bc*/ 	.word	0x000000ff
        /*00c0*/ 	.word	0x00000010
        /*00c4*/ 	.short	0x0100
        /*00c6*/ 	.byte	0x07
	.zero		1


	//   ....[2]....
        /*00c8*/ 	.word	0x00000340
        /*00cc*/ 	.word	0x000000ff
        /*00d0*/ 	.word	0x00000008
        /*00d4*/ 	.short	0x0100
        /*00d6*/ 	.byte	0x07
	.zero		1


	//   ....[3]....
        /*00d8*/ 	.word	0x00000350
        /*00dc*/ 	.word	0x000000ff
        /*00e0*/ 	.word	0x00000018
        /*00e4*/ 	.short	0x0100
        /*00e6*/ 	.byte	0x07
	.zero		1


	//   ....[4]....
        /*00e8*/ 	.word	0x000007a0
        /*00ec*/ 	.word	0x000000ff
        /*00f0*/ 	.word	0x00000050
        /*00f4*/ 	.short	0x0100
        /*00f6*/ 	.byte	0x0d
	.zero		1


	//   ....[5]....
        /*00f8*/ 	.word	0x000007e0
        /*00fc*/ 	.word	0x000000ff
        /*0100*/ 	.word	0x00000058
        /*0104*/ 	.short	0x0100
        /*0106*/ 	.byte	0x0d
	.zero		1


	//   ....[6]....
        /*0108*/ 	.word	0x00000810
        /*010c*/ 	.word	0x000000ff
        /*0110*/ 	.word	0x00000030
        /*0114*/ 	.short	0x0100
        /*0116*/ 	.byte	0x10
	.zero		1


	//   ....[7]....
        /*0118*/ 	.word	0x00000860
        /*011c*/ 	.word	0x000000ff
        /*0120*/ 	.word	0x00000038
        /*0124*/ 	.short	0x0100
        /*0126*/ 	.byte	0x10
	.zero		1


	//   ....[8]....
        /*0128*/ 	.word	0x00000870
        /*012c*/ 	.word	0x000000ff
        /*0130*/ 	.word	0x00000040
        /*0134*/ 	.short	0x0100
        /*0136*/ 	.byte	0x10
	.zero		1


	//   ....[9]....
        /*0138*/ 	.word	0x00000880
        /*013c*/ 	.word	0x000000ff
        /*0140*/ 	.word	0x00000048
        /*0144*/ 	.short	0x0100
        /*0146*/ 	.byte	0x10
	.zero		1


	//   ....[10]....
        /*0148*/ 	.word	0x00001700
        /*014c*/ 	.word	0x0000009c
        /*0150*/ 	.word	0x00000000
        /*0154*/ 	.short	0x010a
        /*0156*/ 	.byte	0x2d
	.zero		1


	//   ....[11]....
        /*0158*/ 	.word	0x000018b0
        /*015c*/ 	.word	0x00000003
        /*0160*/ 	.word	0x00000000
        /*0164*/ 	.short	0x010a
        /*0166*/ 	.byte	0x3f
	.zero		1


	//   ....[12]....
        /*0168*/ 	.word	0x00001910
        /*016c*/ 	.word	0x00000003
        /*0170*/ 	.word	0x00000000
        /*0174*/ 	.short	0x010a
        /*0176*/ 	.byte	0x3f
	.zero		1


	//   ....[13]....
        /*0178*/ 	.word	0x00001ea0
        /*017c*/ 	.word	0x000000ff
        /*0180*/ 	.word	0x00000000
        /*0184*/ 	.short	0x010a
        /*0186*/ 	.byte	0x07
	.zero		1


	//   ....[14]....
        /*0188*/ 	.word	0x00001ee0
        /*018c*/ 	.word	0x000000ff
        /*0190*/ 	.word	0x00000000
        /*0194*/ 	.short	0x010a
        /*0196*/ 	.byte	0x07
	.zero		1


	//   ....[15]....
        /*0198*/ 	.word	0x00002380
        /*019c*/ 	.word	0x00000005
        /*01a0*/ 	.word	0x00000000
        /*01a4*/ 	.short	0x0101
        /*01a6*/ 	.byte	0x3f
	.zero		1


	//   ....[16]....
        /*01a8*/ 	.word	0x00002480
        /*01ac*/ 	.word	0x0000009d
        /*01b0*/ 	.word	0x00000000
        /*01b4*/ 	.short	0x0101
        /*01b6*/ 	.byte	0x2e
	.zero		1


	//   ....[17]....
        /*01b8*/ 	.word	0x00002580
        /*01bc*/ 	.word	0x00000003
        /*01c0*/ 	.word	0x00000000
        /*01c4*/ 	.short	0x0101
        /*01c6*/ 	.byte	0x3f
	.zero		1


	//   ....[18]....
        /*01c8*/ 	.word	0x00002640
        /*01cc*/ 	.word	0x0000009c
        /*01d0*/ 	.word	0x00000010
        /*01d4*/ 	.short	0x010a
        /*01d6*/ 	.byte	0x2d
	.zero		1


	//   ....[19]....
        /*01d8*/ 	.word	0x0000a400
        /*01dc*/ 	.word	0x0000009f
        /*01e0*/ 	.word	0x00000000
        /*01e4*/ 	.short	0x0101
        /*01e6*/ 	.byte	0x2e
	.zero		1


	//   ....[20]....
        /*01e8*/ 	.word	0x0000ae20
        /*01ec*/ 	.word	0x0000000c
        /*01f0*/ 	.word	0x00000010
        /*01f4*/ 	.short	0x010a
        /*01f6*/ 	.byte	0x3f
	.zero		1


	//   ....[21]....
        /*01f8*/ 	.word	0x0000b320
        /*01fc*/ 	.word	0x00000004
        /*0200*/ 	.word	0x00000058
        /*0204*/ 	.short	0x0101
        /*0206*/ 	.byte	0x3f
	.zero		1


	//   ....[22]....
        /*0208*/ 	.word	0x0000ba30
        /*020c*/ 	.word	0x00000007
        /*0210*/ 	.word	0x00000000
        /*0214*/ 	.short	0x010a
        /*0216*/ 	.byte	0x3f
	.zero		1


	//   ....[23]....
        /*0218*/ 	.word	0x0000bab0
        /*021c*/ 	.word	0x00000003
        /*0220*/ 	.word	0x00000000
        /*0224*/ 	.short	0x010a
        /*0226*/ 	.byte	0x3f
	.zero		1


	//   ....[24]....
        /*0228*/ 	.word	0x0000bb10
        /*022c*/ 	.word	0x0000009e
        /*0230*/ 	.word	0x00000000
        /*0234*/ 	.short	0x010a
        /*0236*/ 	.byte	0x3f
	.zero		1


	//   ....[25]....
        /*0238*/ 	.word	0x0000bb60
        /*023c*/ 	.word	0x00000003
        /*0240*/ 	.word	0x00000000
        /*0244*/ 	.short	0x010a
        /*0246*/ 	.byte	0x3f
	.zero		1


	//   ....[26]....
        /*0248*/ 	.word	0x0000bbc0
        /*024c*/ 	.word	0x00000005
        /*0250*/ 	.word	0x00000000
        /*0254*/ 	.short	0x010a
        /*0256*/ 	.byte	0x3f
	.zero		1


	//   ....[27]....
        /*0258*/ 	.word	0x0000bc10
        /*025c*/ 	.word	0x0000009e
        /*0260*/ 	.word	0x00000010
        /*0264*/ 	.short	0x010a
        /*0266*/ 	.byte	0x3f
	.zero		1


	//   ....[28]....
        /*0268*/ 	.word	0x0000bce0
        /*026c*/ 	.word	0x0000000c
        /*0270*/ 	.word	0x00000010
        /*0274*/ 	.short	0x010a
        /*0276*/ 	.byte	0x3f
	.zero		1


	//   ....[29]....
        /*0278*/ 	.word	0x0000bdb0
        /*027c*/ 	.word	0x00000007
        /*0280*/ 	.word	0x00000000
        /*0284*/ 	.short	0x010a
        /*0286*/ 	.byte	0x3f
	.zero		1


	//----- nvinfo : EIATTR_NUM_MBARRIERS
	.align		4
.L_35:
        /*0288*/ 	.byte	0x03, 0x38
        /*028a*/ 	.short	0x000a


	//----- nvinfo : EIATTR_EXIT_INSTR_OFFSETS
	.align		4
        /*028c*/ 	.byte	0x04, 0x1c
        /*028e*/ 	.short	(.L_37 - .L_36)


	//   ....[0]....
.L_36:
        /*0290*/ 	.word	0x000013e0


	//   ....[1]....
        /*0294*/ 	.word	0x00001440


	//   ....[2]....
        /*0298*/ 	.word	0x0000ab10


	//   ....[3]....
        /*029c*/ 	.word	0x0000ab40


	//   ....[4]....
        /*02a0*/ 	.word	0x0000bb00


	//----- nvinfo : EIATTR_MAX_THREADS
	.align		4
.L_37:
        /*02a4*/ 	.byte	0x04, 0x05
        /*02a6*/ 	.short	(.L_39 - .L_38)
.L_38:
        /*02a8*/ 	.word	0x00000180
        /*02ac*/ 	.word	0x00000001
        /*02b0*/ 	.word	0x00000001


	//----- nvinfo : EIATTR_CRS_STACK_SIZE
	.align		4
.L_39:
        /*02b4*/ 	.byte	0x04, 0x1e
        /*02b6*/ 	.short	(.L_41 - .L_40)
.L_40:
        /*02b8*/ 	.word	0x00000000


	//----- nvinfo : EIATTR_CBANK_PARAM_SIZE
	.align		4
.L_41:
        /*02bc*/ 	.byte	0x03, 0x19
        /*02be*/ 	.short	0x0470


	//----- nvinfo : EIATTR_PARAM_CBANK
	.align		4
        /*02c0*/ 	.byte	0x04, 0x0a
        /*02c2*/ 	.short	(.L_43 - .L_42)
	.align		4
.L_42:
        /*02c4*/ 	.word	index@(.nv.constant0._ZN7cutlass13device_kernelINS_4gemm6kernel13GemmUniversalIN4cute5tupleIJiiiiEEENS1_10collective13CollectiveMmaINS1_34MainloopSm90TmaGmmaWarpSpecializedILi2ENS5_IJNS4_1CILi1EEENSA_ILi8EEESB_EEENS1_32KernelTmaWarpSpecializedPingpongEEENS5_IJNSA_ILi64EEENSA_ILi256EEESG_EEENS_10tfloat32_tENS5_IJlSB_lEEESJ_SK_NS4_8TiledMMAINS4_8MMA_AtomIJNS4_4SM904GMMA30MMA_64x256x8_F32TF32TF32_SS_TNILNSO_7ScaleInE1ELSQ_1EEEEEENS4_6LayoutINS5_IJSB_SB_SB_EEENS5_IJNSA_ILi0EEESV_SV_EEEEENS5_IJNS4_10UnderscoreESY_SY_EEEEENS4_23SM90_TMA_LOAD_MULTICASTENS4_14ComposedLayoutINS4_7SwizzleILi3ELi4ELi3EEENS4_18smem_ptr_flag_bitsILi32EEENST_INS5_IJSC_NSA_ILi32EEEEEENS5_IJS17_SB_EEEEEEEvNS4_8identityENS4_13SM90_TMA_LOADES1B_vS1C_EENS_8epilogue10collective6detail29Sm90TmaWarpSpecializedAdapterINS1G_15DefaultEpilogueISJ_SK_SK_NS1F_6thread17LinearCombinationISJ_Li1EffLNS1K_9ScaleType4KindE0ELNS_15FloatRoundStyleE2ESJ_EENS1_15EpilogueDefaultEEEEEvvEEEEvNT_6ParamsE)
        /*02c8*/ 	.short	0x0210
        /*02ca*/ 	.short	0x0470


	//----- nvinfo : EIATTR_SW_WAR
	.align		4
.L_43:
        /*02cc*/ 	.byte	0x04, 0x36
        /*02ce*/ 	.short	(.L_45 - .L_44)
.L_44:
        /*02d0*/ 	.word	0x00000008
.L_45:


//--------------------- .nv.callgraph             --------------------------
	.section	.nv.callgraph,"",@"SHT_CUDA_CALLGRAPH"
	.align	4
	.sectionentsize	8
	.align		4
        /*0000*/ 	.word	0x00000000
	.align		4
        /*0004*/ 	.word	0xffffffff
	.align		4
        /*0008*/ 	.word	index@(_ZN7cutlass13device_kernelINS_4gemm6kernel13GemmUniversalIN4cute5tupleIJiiiiEEENS1_10collective13CollectiveMmaINS1_34MainloopSm90TmaGmmaWarpSpecializedILi2ENS5_IJNS4_1CILi1EEENSA_ILi8EEESB_EEENS1_32KernelTmaWarpSpecializedPingpongEEENS5_IJNSA_ILi64EEENSA_ILi256EEESG_EEENS_10tfloat32_tENS5_IJlSB_lEEESJ_SK_NS4_8TiledMMAINS4_8MMA_AtomIJNS4_4SM904GMMA30MMA_64x256x8_F32TF32TF32_SS_TNILNSO_7ScaleInE1ELSQ_1EEEEEENS4_6LayoutINS5_IJSB_SB_SB_EEENS5_IJNSA_ILi0EEESV_SV_EEEEENS5_IJNS4_10UnderscoreESY_SY_EEEEENS4_23SM90_TMA_LOAD_MULTICASTENS4_14ComposedLayoutINS4_7SwizzleILi3ELi4ELi3EEENS4_18smem_ptr_flag_bitsILi32EEENST_INS5_IJSC_NSA_ILi32EEEEEENS5_IJS17_SB_EEEEEEEvNS4_8identityENS4_13SM90_TMA_LOADES1B_vS1C_EENS_8epilogue10collective6detail29Sm90TmaWarpSpecializedAdapterINS1G_15DefaultEpilogueISJ_SK_SK_NS1F_6thread17LinearCombinationISJ_Li1EffLNS1K_9ScaleType4KindE0ELNS_15FloatRoundStyleE2ESJ_EENS1_15EpilogueDefaultEEEEEvvEEEEvNT_6ParamsE)
	.align		4
        /*000c*/ 	.word	index@(__assertfail)
	.align		4
        /*0010*/ 	.word	0x00000000
	.align		4
        /*0014*/ 	.word	0xfffffffe
	.align		4
        /*0018*/ 	.word	0x00000000
	.align		4
        /*001c*/ 	.word	0xfffffffd
	.align		4
        /*0020*/ 	.word	0x00000000
	.align		4
        /*0024*/ 	.word	0xfffffffc


//--------------------- .nv.constant4             --------------------------
	.section	.nv.constant4,"a",@progbits
	.align	8
	.align		8
.nv.constant4:
        /*0000*/ 	.dword	__assertfail
	.align		8
        /*0008*/ 	.dword	__unnamed_1
	.align		8
        /*0010*/ 	.dword	_ZN40_INTERNAL_194b5dbd_4_k_cu_68579e43_246134cuda3std3__45__cpo5beginE
	.align		8
        /*0018*/ 	.dword	_ZN40_INTERNAL_194b5dbd_4_k_cu_68579e43_246134cuda3std3__45__cpo3endE
	.align		8
        /*0020*/ 	.dword	_ZN40_INTERNAL_194b5dbd_4_k_cu_68579e43_246134cuda3std3__45__cpo6cbeginE
	.align		8
        /*0028*/ 	.dword	_ZN40_INTERNAL_194b5dbd_4_k_cu_68579e43_246134cuda3std3__45__cpo4cendE
	.align		8
        /*0030*/ 	.dword	_ZN40_INTERNAL_194b5dbd_4_k_cu_68579e43_246134cuda3std3__442_GLOBAL__N__194b5dbd_4_k_cu_68579e43_246136ignoreE
	.align		8
        /*0038*/ 	.dword	_ZN40_INTERNAL_194b5dbd_4_k_cu_68579e43_246134cuda3std3__419piecewise_constructE
	.align		8
        /*0040*/ 	.dword	_ZN40_INTERNAL_194b5dbd_4_k_cu_68579e43_246134cuda3std3__48in_placeE
	.align		8
        /*0048*/ 	.dword	_ZN40_INTERNAL_194b5dbd_4_k_cu_68579e43_246134cuda3std6ranges3__45__cpo4swapE
	.align		8
        /*0050*/ 	.dword	_ZN40_INTERNAL_194b5dbd_4_k_cu_68579e43_246134cuda3std6ranges3__45__cpo9iter_moveE
	.align		8
        /*0058*/ 	.dword	_ZN40_INTERNAL_194b5dbd_4_k_cu_68579e43_246134cute7productE
	.align		8
        /*0060*/ 	.dword	_ZN40_INTERNAL_194b5dbd_4_k_cu_68579e43_246134cute1_E
	.align		8
        /*0068*/ 	.dword	$str$22
	.align		8
        /*0070*/ 	.dword	$str$23


//--------------------- .text._ZN7cutlass13device_kernelINS_4gemm6kernel13GemmUniversalIN4cute5tupleIJiiiiEEENS1_10collective13CollectiveMmaINS1_34MainloopSm90TmaGmmaWarpSpecializedILi2ENS5_IJNS4_1CILi1EEENSA_ILi8EEESB_EEENS1_32KernelTmaWarpSpecializedPingpongEEENS5_IJNSA_ILi64EEENSA_ILi256EEESG_EEENS_10tfloat32_tENS5_IJlSB_lEEESJ_SK_NS4_8TiledMMAINS4_8MMA_AtomIJNS4_4SM904GMMA30MMA_64x256x8_F32TF32TF32_SS_TNILNSO_7ScaleInE1ELSQ_1EEEEEENS4_6LayoutINS5_IJSB_SB_SB_EEENS5_IJNSA_ILi0EEESV_SV_EEEEENS5_IJNS4_10UnderscoreESY_SY_EEEEENS4_23SM90_TMA_LOAD_MULTICASTENS4_14ComposedLayoutINS4_7SwizzleILi3ELi4ELi3EEENS4_18smem_ptr_flag_bitsILi32EEENST_INS5_IJSC_NSA_ILi32EEEEEENS5_IJS17_SB_EEEEEEEvNS4_8identityENS4_13SM90_TMA_LOADES1B_vS1C_EENS_8epilogue10collective6detail29Sm90TmaWarpSpecializedAdapterINS1G_15DefaultEpilogueISJ_SK_SK_NS1F_6thread17LinearCombinationISJ_Li1EffLNS1K_9ScaleType4KindE0ELNS_15FloatRoundStyleE2ESJ_EENS1_15EpilogueDefaultEEEEEvvEEEEvNT_6ParamsE --------------------------
	.section	.text._ZN7cutlass13device_kernelINS_4gemm6kernel13GemmUniversalIN4cute5tupleIJiiiiEEENS1_10collective13CollectiveMmaINS1_34MainloopSm90TmaGmmaWarpSpecializedILi2ENS5_IJNS4_1CILi1EEENSA_ILi8EEESB_EEENS1_32KernelTmaWarpSpecializedPingpongEEENS5_IJNSA_ILi64EEENSA_ILi256EEESG_EEENS_10tfloat32_tENS5_IJlSB_lEEESJ_SK_NS4_8TiledMMAINS4_8MMA_AtomIJNS4_4SM904GMMA30MMA_64x256x8_F32TF32TF32_SS_TNILNSO_7ScaleInE1ELSQ_1EEEEEENS4_6LayoutINS5_IJSB_SB_SB_EEENS5_IJNSA_ILi0EEESV_SV_EEEEENS5_IJNS4_10UnderscoreESY_SY_EEEEENS4_23SM90_TMA_LOAD_MULTICASTENS4_14ComposedLayoutINS4_7SwizzleILi3ELi4ELi3EEENS4_18smem_ptr_flag_bitsILi32EEENST_INS5_IJSC_NSA_ILi32EEEEEENS5_IJS17_SB_EEEEEEEvNS4_8identityENS4_13SM90_TMA_LOADES1B_vS1C_EENS_8epilogue10collective6detail29Sm90TmaWarpSpecializedAdapterINS1G_15DefaultEpilogueISJ_SK_SK_NS1F_6thread17LinearCombinationISJ_Li1EffLNS1K_9ScaleType4KindE0ELNS_15FloatRoundStyleE2ESJ_EENS1_15EpilogueDefaultEEEEEvvEEEEvNT_6ParamsE,"ax",@progbits
	.align	128
.text._ZN7cutlass13device_kernelINS_4gemm6kernel13GemmUniversalIN4cute5tupleIJiiiiEEENS1_10collective13CollectiveMmaINS1_34MainloopSm90TmaGmmaWarpSpecializedILi2ENS5_IJNS4_1CILi1EEENSA_ILi8EEESB_EEENS1_32KernelTmaWarpSpecializedPingpongEEENS5_IJNSA_ILi64EEENSA_ILi256EEESG_EEENS_10tfloat32_tENS5_IJlSB_lEEESJ_SK_NS4_8TiledMMAINS4_8MMA_AtomIJNS4_4SM904GMMA30MMA_64x256x8_F32TF32TF32_SS_TNILNSO_7ScaleInE1ELSQ_1EEEEEENS4_6LayoutINS5_IJSB_SB_SB_EEENS5_IJNSA_ILi0EEESV_SV_EEEEENS5_IJNS4_10UnderscoreESY_SY_EEEEENS4_23SM90_TMA_LOAD_MULTICASTENS4_14ComposedLayoutINS4_7SwizzleILi3ELi4ELi3EEENS4_18smem_ptr_flag_bitsILi32EEENST_INS5_IJSC_NSA_ILi32EEEEEENS5_IJS17_SB_EEEEEEEvNS4_8identityENS4_13SM90_TMA_LOADES1B_vS1C_EENS_8epilogue10collective6detail29Sm90TmaWarpSpecializedAdapterINS1G_15DefaultEpilogueISJ_SK_SK_NS1F_6thread17LinearCombinationISJ_Li1EffLNS1K_9ScaleType4KindE0ELNS_15FloatRoundStyleE2ESJ_EENS1_15EpilogueDefaultEEEEEvvEEEEvNT_6ParamsE:
        .type           _ZN7cutlass13device_kernelINS_4gemm6kernel13GemmUniversalIN4cute5tupleIJiiiiEEENS1_10collective13CollectiveMmaINS1_34MainloopSm90TmaGmmaWarpSpecializedILi2ENS5_IJNS4_1CILi1EEENSA_ILi8EEESB_EEENS1_32KernelTmaWarpSpecializedPingpongEEENS5_IJNSA_ILi64EEENSA_ILi256EEESG_EEENS_10tfloat32_tENS5_IJlSB_lEEESJ_SK_NS4_8TiledMMAINS4_8MMA_AtomIJNS4_4SM904GMMA30MMA_64x256x8_F32TF32TF32_SS_TNILNSO_7ScaleInE1ELSQ_1EEEEEENS4_6LayoutINS5_IJSB_SB_SB_EEENS5_IJNSA_ILi0EEESV_SV_EEEEENS5_IJNS4_10UnderscoreESY_SY_EEEEENS4_23SM90_TMA_LOAD_MULTICASTENS4_14ComposedLayoutINS4_7SwizzleILi3ELi4ELi3EEENS4_18smem_ptr_flag_bitsILi32EEENST_INS5_IJSC_NSA_ILi32EEEEEENS5_IJS17_SB_EEEEEEEvNS4_8identityENS4_13SM90_TMA_LOADES1B_vS1C_EENS_8epilogue10collective6detail29Sm90TmaWarpSpecializedAdapterINS1G_15DefaultEpilogueISJ_SK_SK_NS1F_6thread17LinearCombinationISJ_Li1EffLNS1K_9ScaleType4KindE0ELNS_15FloatRoundStyleE2ESJ_EENS1_15EpilogueDefaultEEEEEvvEEEEvNT_6ParamsE,@function
        .size           _ZN7cutlass13device_kernelINS_4gemm6kernel13GemmUniversalIN4cute5tupleIJiiiiEEENS1_10collective13CollectiveMmaINS1_34MainloopSm90TmaGmmaWarpSpecializedILi2ENS5_IJNS4_1CILi1EEENSA_ILi8EEESB_EEENS1_32KernelTmaWarpSpecializedPingpongEEENS5_IJNSA_ILi64EEENSA_ILi256EEESG_EEENS_10tfloat32_tENS5_IJlSB_lEEESJ_SK_NS4_8TiledMMAINS4_8MMA_AtomIJNS4_4SM904GMMA30MMA_64x256x8_F32TF32TF32_SS_TNILNSO_7ScaleInE1ELSQ_1EEEEEENS4_6LayoutINS5_IJSB_SB_SB_EEENS5_IJNSA_ILi0EEESV_SV_EEEEENS5_IJNS4_10UnderscoreESY_SY_EEEEENS4_23SM90_TMA_LOAD_MULTICASTENS4_14ComposedLayoutINS4_7SwizzleILi3ELi4ELi3EEENS4_18smem_ptr_flag_bitsILi32EEENST_INS5_IJSC_NSA_ILi32EEEEEENS5_IJS17_SB_EEEEEEEvNS4_8identityENS4_13SM90_TMA_LOADES1B_vS1C_EENS_8epilogue10collective6detail29Sm90TmaWarpSpecializedAdapterINS1G_15DefaultEpilogueISJ_SK_SK_NS1F_6thread17LinearCombinationISJ_Li1EffLNS1K_9ScaleType4KindE0ELNS_15FloatRoundStyleE2ESJ_EENS1_15EpilogueDefaultEEEEEvvEEEEvNT_6ParamsE,(.L_x_324 - _ZN7cutlass13device_kernelINS_4gemm6kernel13GemmUniversalIN4cute5tupleIJiiiiEEENS1_10collective13CollectiveMmaINS1_34MainloopSm90TmaGmmaWarpSpecializedILi2ENS5_IJNS4_1CILi1EEENSA_ILi8EEESB_EEENS1_32KernelTmaWarpSpecializedPingpongEEENS5_IJNSA_ILi64EEENSA_ILi256EEESG_EEENS_10tfloat32_tENS5_IJlSB_lEEESJ_SK_NS4_8TiledMMAINS4_8MMA_AtomIJNS4_4SM904GMMA30MMA_64x256x8_F32TF32TF32_SS_TNILNSO_7ScaleInE1ELSQ_1EEEEEENS4_6LayoutINS5_IJSB_SB_SB_EEENS5_IJNSA_ILi0EEESV_SV_EEEEENS5_IJNS4_10UnderscoreESY_SY_EEEEENS4_23SM90_TMA_LOAD_MULTICASTENS4_14ComposedLayoutINS4_7SwizzleILi3ELi4ELi3EEENS4_18smem_ptr_flag_bitsILi32EEENST_INS5_IJSC_NSA_ILi32EEEEEENS5_IJS17_SB_EEEEEEEvNS4_8identityENS4_13SM90_TMA_LOADES1B_vS1C_EENS_8epilogue10collective6detail29Sm90TmaWarpSpecializedAdapterINS1G_15DefaultEpilogueISJ_SK_SK_NS1F_6thread17LinearCombinationISJ_Li1EffLNS1K_9ScaleType4KindE0ELNS_15FloatRoundStyleE2ESJ_EENS1_15EpilogueDefaultEEEEEvvEEEEvNT_6ParamsE)
        .other          _ZN7cutlass13device_kernelINS_4gemm6kernel13GemmUniversalIN4cute5tupleIJiiiiEEENS1_10collective13CollectiveMmaINS1_34MainloopSm90TmaGmmaWarpSpecializedILi2ENS5_IJNS4_1CILi1EEENSA_ILi8EEESB_EEENS1_32KernelTmaWarpSpecializedPingpongEEENS5_IJNSA_ILi64EEENSA_ILi256EEESG_EEENS_10tfloat32_tENS5_IJlSB_lEEESJ_SK_NS4_8TiledMMAINS4_8MMA_AtomIJNS4_4SM904GMMA30MMA_64x256x8_F32TF32TF32_SS_TNILNSO_7ScaleInE1ELSQ_1EEEEEENS4_6LayoutINS5_IJSB_SB_SB_EEENS5_IJNSA_ILi0EEESV_SV_EEEEENS5_IJNS4_10UnderscoreESY_SY_EEEEENS4_23SM90_TMA_LOAD_MULTICASTENS4_14ComposedLayoutINS4_7SwizzleILi3ELi4ELi3EEENS4_18smem_ptr_flag_bitsILi32EEENST_INS5_IJSC_NSA_ILi32EEEEEENS5_IJS17_SB_EEEEEEEvNS4_8identityENS4_13SM90_TMA_LOADES1B_vS1C_EENS_8epilogue10collective6detail29Sm90TmaWarpSpecializedAdapterINS1G_15DefaultEpilogueISJ_SK_SK_NS1F_6thread17LinearCombinationISJ_Li1EffLNS1K_9ScaleType4KindE0ELNS_15FloatRoundStyleE2ESJ_EENS1_15EpilogueDefaultEEEEEvvEEEEvNT_6ParamsE,@"STO_CUDA_ENTRY STV_DEFAULT"
_ZN7cutlass13device_kernelINS_4gemm6kernel13GemmUniversalIN4cute5tupleIJiiiiEEENS1_10collective13CollectiveMmaINS1_34MainloopSm90TmaGmmaWarpSpecializedILi2ENS5_IJNS4_1CILi1EEENSA_ILi8EEESB_EEENS1_32KernelTmaWarpSpecializedPingpongEEENS5_IJNSA_ILi64EEENSA_ILi256EEESG_EEENS_10tfloat32_tENS5_IJlSB_lEEESJ_SK_NS4_8TiledMMAINS4_8MMA_AtomIJNS4_4SM904GMMA30MMA_64x256x8_F32TF32TF32_SS_TNILNSO_7ScaleInE1ELSQ_1EEEEEENS4_6LayoutINS5_IJSB_SB_SB_EEENS5_IJNSA_ILi0EEESV_SV_EEEEENS5_IJNS4_10UnderscoreESY_SY_EEEEENS4_23SM90_TMA_LOAD_MULTICASTENS4_14ComposedLayoutINS4_7SwizzleILi3ELi4ELi3EEENS4_18smem_ptr_flag_bitsILi32EEENST_INS5_IJSC_NSA_ILi32EEEEEENS5_IJS17_SB_EEEEEEEvNS4_8identityENS4_13SM90_TMA_LOADES1B_vS1C_EENS_8epilogue10collective6detail29Sm90TmaWarpSpecializedAdapterINS1G_15DefaultEpilogueISJ_SK_SK_NS1F_6thread17LinearCombinationISJ_Li1EffLNS1K_9ScaleType4KindE0ELNS_15FloatRoundStyleE2ESJ_EENS1_15EpilogueDefaultEEEEEvvEEEEvNT_6ParamsE:
[----:B------:R-:W0:Y:S01]  /*0000*/  LDC R1, c[0x0][0x28] ;  /* 0x00000a00ff017b82 */ /* 0x000e220000000800 */
[----:B------:R-:W1:Y:S01]  /*0010*/  S2R R3, SR_TID.X ;  /* 0x0000000000037919 */ /* 0x000e620000002100 */
[----:B------:R-:W-:Y:S01]  /*0020*/  ELECT P0, URZ, PT ;  /* 0x00000000003f782f */ /* 0x000fe20003800000 */
[----:B------:R-:W-:Y:S01]  /*0030*/  BSSY B0, `(.L_x_0) ;  /* 0x0000014000007945 */ /* 0x000fe20003800000 */
[--C-:B-1----:R-:W-:Y:S02]  /*0040*/  SHF.R.U32.HI R0, RZ, 0x5, R3.reuse ;  /* 0x00000005ff007819 */ /* 0x102fe40000011603 */
[----:B------:R-:W-:-:S03]  /*0050*/  SHF.R.U32.HI R5, RZ, 0x7, R3 ;  /* 0x00000007ff057819 */ /* 0x000fc60000011603 */
[----:B------:R-:W1:Y:S02]  /*0060*/  SHFL.IDX PT, R2, R0, RZ, 0x1f ;  /* 0x00001fff00027589 */ /* 0x000e6400000e0000 */
[----:B-1----:R-:W-:Y:S02]  /*0070*/  R2UR UR6, R2 ;  /* 0x00000000020672ca */ /* 0x002fe400000e0000 */
[----:B------:R1:W2:Y:S11]  /*0080*/  SHFL.IDX PT, R2, R5, RZ, 0x1f ;  /* 0x00001fff05027589 */ /* 0x0002b600000e0000 */
[----:B------:R-:W-:-:S02]  /*0090*/  USHF.R.S32.HI UR4, URZ, 0x1f, UR6 ;  /* 0x0000001f3f047899 */ /* 0x000fc40008011406 */
[----:B------:R-:W-:Y:S02]  /*00a0*/  ISETP.NE.OR P0, PT, RZ, UR6, !P0 ;  /* 0x00000006ff007c0c */ /* 0x000fe4000c705670 */
[----:B------:R-:W-:-:S04]  /*00b0*/  ULEA.HI UR4, UR4, UR6, URZ, 0x2 ;  /* 0x0000000604047291 */ /* 0x000fc8000f8f103f */
[----:B------:R-:W-:-:S04]  /*00c0*/  ULOP3.LUT UR4, UR4, 0xfffffffc, URZ, 0xc0, !UPT ;  /* 0xfffffffc04047892 */ /* 0x000fc8000f8ec03f */
[----:B------:R-:W-:-:S03]  /*00d0*/  UIADD3 UR6, UR6, -UR4, URZ ;  /* 0x8000000406067290 */ /* 0x000fc6000fffe03f */
[----:B012---:R-:W-:Y:S09]  /*00e0*/  @P0 BRA `(.L_x_1) ;  /* 0x0000000000200947 */ /* 0x007ff20003800000 */
[----:B------:R-:W-:Y:S02]  /*00f0*/  ULDC.64 UR4, c[0x0][0x198] ;  /* 0x0000660000047ab9 */ /* 0x000fe40000000a00 */
[----:B------:R-:W-:Y:S02]  /*0100*/  UIADD3 UR8, UP0, UR4, 0xf0, URZ ;  /* 0x000000f004087890 */ /* 0x000fe4000ff1e03f */
[----:B------:R-:W-:Y:S02]  /*0110*/  UIADD3 UR4, UP1, UR4, 0x1f0, URZ ;  /* 0x000001f004047890 */ /* 0x000fe4000ff3e03f */
[----:B------:R-:W-:Y:S02]  /*0120*/  UIADD3.X UR9, URZ, UR5, URZ, UP0, !UPT ;  /* 0x000000053f097290 */ /* 0x000fe400087fe43f */
[----:B------:R-:W-:-:S07]  /*0130*/  UIADD3.X UR5, URZ, UR5, URZ, UP1, !UPT ;  /* 0x000000053f057290 */ /* 0x000fce0008ffe43f */
[----:B------:R0:W-:Y:S02]  /*0140*/  UTMACCTL.PF [UR8] ;  /* 0x00000000080079b9 */ /* 0x0001e40008040000 */
[----:B------:R0:W-:Y:S02]  /*0150*/  UTMACCTL.PF [UR4] ;  /* 0x00000000040079b9 */ /* 0x0001e40008040000 */
[----:B0-----:R-:W-:Y:S01]  /*0160*/  NOP ;  /* 0x0000000000007918 */ /* 0x001fe20000000000 */
.L_x_1:
[----:B------:R-:W-:Y:S05]  /*0170*/  BSYNC B0 ;  /* 0x0000000000007941 */ /* 0x000fea0003800000 */
.L_x_0:
[----:B------:R-:W0:Y:S01]  /*0180*/  SHFL.IDX PT, R6, R0, RZ, 0x1f ;  /* 0x00001fff00067589 */ /* 0x000e2200000e0000 */
[----:B------:R-:W-:Y:S01]  /*0190*/  R2UR UR19, R2 ;  /* 0x00000000021372ca */ /* 0x000fe200000e0000 */
[----:B------:R-:W-:Y:S01]  /*01a0*/  UISETP.NE.AND UP0, UPT, UR6, 0x3, UPT ;  /* 0x000000030600788c */ /* 0x000fe2000bf05270 */
[----:B------:R-:W-:-:S03]  /*01b0*/  SHF.R.S32.HI R2, RZ, 0x1f, R3 ;  /* 0x0000001fff027819 */ /* 0x000fc60000011403 */
[----:B------:R-:W-:Y:S01]  /*01c0*/  UISETP.EQ.OR UP0, UPT, UR6, URZ, !UP0 ;  /* 0x0000003f0600728c */ /* 0x000fe2000c702670 */
[----:B------:R-:W-:-:S07]  /*01d0*/  LEA.HI R2, R2, R3, RZ, 0x7 ;  /* 0x0000000302027211 */ /* 0x000fce00078f38ff */
[----:B------:R-:W-:Y:S02]  /*01e0*/  UIADD3 UR14, UR19, -0x1, URZ ;  /* 0xffffffff130e7890 */ /* 0x000fe4000fffe03f */
[----:B------:R-:W-:Y:S02]  /*01f0*/  UISETP.EQ.AND UP0, UPT, UR19, URZ, UP0 ;  /* 0x0000003f1300728c */ /* 0x000fe40008702270 */
[----:B------:R-:W-:Y:S02]  /*0200*/  UISETP.GE.U32.AND UP1, UPT, UR14, 0x2, UPT ;  /* 0x000000020e00788c */ /* 0x000fe4000bf26070 */
[----:B------:R-:W-:Y:S01]  /*0210*/  USEL UR42, URZ, 0x1, !UP0 ;  /* 0x000000013f2a7887 */ /* 0x000fe2000c000000 */
[----:B0-----:R-:W-:-:S03]  /*0220*/  ISETP.NE.AND P0, PT, R6, RZ, PT ;  /* 0x000000ff0600720c */ /* 0x001fc60003f05270 */
[----:B------:R-:W-:-:S10]  /*0230*/  USEL UR42, UR42, 0x2, UP1 ;  /* 0x000000022a2a7887 */ /* 0x000fd40008800000 */
[----:B------:R-:W-:Y:S05]  /*0240*/  @P0 BRA `(.L_x_2) ;  /* 0x0000000000480947 */ /* 0x000fea0003800000 */
[----:B------:R-:W0:Y:S01]  /*0250*/  S2UR UR7, SR_CgaCtaId ;  /* 0x00000000000779c3 */ /* 0x000e220000008800 */
[----:B------:R-:W-:Y:S01]  /*0260*/  UMOV UR4, 0x400 ;  /* 0x0000040000047882 */ /* 0x000fe20000000000 */
[----:B------:R-:W-:Y:S01]  /*0270*/  UMOV UR5, 0x1 ;  /* 0x0000000100057882 */ /* 0x000fe20000000000 */
[----:B------:R-:W-:Y:S01]  /*0280*/  UMOV UR8, 0x8 ;  /* 0x0000000800087882 */ /* 0x000fe20000000000 */
[----:B------:R-:W-:Y:S01]  /*0290*/  ELECT P0, URZ, PT ;  /* 0x00000000003f782f */ /* 0x000fe20003800000 */
[----:B------:R-:W-:-:S04]  /*02a0*/  UIADD3 UR8, -UR8, 0x100000, URZ ;  /* 0x0010000008087890 */ /* 0x000fc8000fffe13f */
[----:B------:R-:W-:Y:S02]  /*02b0*/  USHF.L.U32 UR9, UR8, 0xb, URZ ;  /* 0x0000000b08097899 */ /* 0x000fe4000800063f */
[----:B------:R-:W-:Y:S02]  /*02c0*/  USHF.L.U32 UR8, UR8, 0x1, URZ ;  /* 0x0000000108087899 */ /* 0x000fe4000800063f */
[----:B0-----:R-:W-:Y:S02]  /*02d0*/  ULEA UR7, UR7, UR4, 0x18 ;  /* 0x0000000407077291 */ /* 0x001fe4000f8ec03f */
[----:B------:R-:W-:-:S04]  /*02e0*/  UIADD3 UR4, -UR5, 0x100000, URZ ;  /* 0x0010000005047890 */ /* 0x000fc8000fffe13f */
[----:B------:R-:W-:Y:S02]  /*02f0*/  USHF.L.U32 UR5, UR4, 0xb, URZ ;  /* 0x0000000b04057899 */ /* 0x000fe4000800063f */
[----:B------:R-:W-:Y:S01]  /*0300*/  USHF.L.U32 UR4, UR4, 0x1, URZ ;  /* 0x0000000104047899 */ /* 0x000fe2000800063f */
[----:B------:R-:W0:Y:S11]  /*0310*/  FENCE.VIEW.ASYNC.S ;  /* 0x00000000000073c6 */ /* 0x000e360000000000 */
[----:B0-----:R0:W1:Y:S01]  /*0320*/  SYNCS.EXCH.64 URZ, [UR7], UR4 ;  /* 0x00000004073f75b2 */ /* 0x0010620008000100 */
[----:B------:R0:W2:Y:S01]  /*0330*/  SYNCS.EXCH.64 URZ, [UR7+0x10], UR8 ;  /* 0x00001008073f75b2 */ /* 0x0000a20008000100 */
[----:B------:R0:W3:Y:S01]  /*0340*/  SYNCS.EXCH.64 URZ, [UR7+0x8], UR4 ;  /* 0x00000804073f75b2 */ /* 0x0000e20008000100 */
[----:B------:R0:W4:Y:S01]  /*0350*/  SYNCS.EXCH.64 URZ, [UR7+0x18], UR8 ;  /* 0x00001808073f75b2 */ /* 0x0001220008000100 */
[----:B------:R-:W-:Y:S01]  /*0360*/  NOP ;  /* 0x0000000000007918 */ /* 0x000fe20000000000 */
.L_x_2:
[----:B------:R-:W5:Y:S01]  /*0370*/  SHFL.IDX PT, R10, R0, RZ, 0x1f ;  /* 0x00001fff000a7589 */ /* 0x000f6200000e0000 */
[----:B------:R-:W1:Y:S01]  /*0380*/  S2UR UR15, SR_CTAID.X ;  /* 0x00000000000f79c3 */ /* 0x000e620000002500 */
[----:B------:R-:W-:Y:S02]  /*0390*/  ELECT P0, URZ, PT ;  /* 0x00000000003f782f */ /* 0x000fe40003800000 */
[----:B------:R-:W-:Y:S01]  /*03a0*/  SHF.R.S32.HI R11, RZ, 0x1f, R6 ;  /* 0x0000001fff0b7819 */ /* 0x000fe20000011406 */
[----:B------:R1:W2:Y:S01]  /*03b0*/  SHFL.IDX PT, R8, R0, RZ, 0x1f ;  /* 0x00001fff00087589 */ /* 0x0002a200000e0000 */
[----:B------:R-:W-:Y:S02]  /*03c0*/  ELECT P1, URZ, PT ;  /* 0x00000000003f782f */ /* 0x000fe40003820000 */
[----:B------:R-:W-:Y:S01]  /*03d0*/  LOP3.LUT R2, R2, 0xffffff80, RZ, 0xc0, !PT ;  /* 0xffffff8002027812 */ /* 0x000fe200078ec0ff */
[----:B0-----:R-:W-:Y:S01]  /*03e0*/  ULDC UR4, c[0x0][0x150] ;  /* 0x0000540000047ab9 */ /* 0x001fe20000000800 */
[----:B------:R-:W-:Y:S01]  /*03f0*/  LEA.HI R11, R11, R6, RZ, 0x2 ;  /* 0x000000060b0b7211 */ /* 0x000fe200078f10ff */
[----:B------:R-:W0:Y:S01]  /*0400*/  S2UR UR8, SR_CTAID.Y ;  /* 0x00000000000879c3 */ /* 0x000e220000002600 */
[----:B------:R-:W-:Y:S01]  /*0410*/  NOP ;  /* 0x0000000000007918 */ /* 0x000fe20000000000 */
[----:B------:R-:W-:Y:S01]  /*0420*/  IMAD.IADD R4, R3, 0x1, -R2 ;  /* 0x0000000103047824 */ /* 0x000fe200078e0a02 */
[----:B------:R-:W-:Y:S01]  /*0430*/  LOP3.LUT R11, R11, 0x3ffffffc, RZ, 0xc0, !PT ;  /* 0x3ffffffc0b0b7812 */ /* 0x000fe200078ec0ff */
[----:B------:R-:W-:Y:S01]  /*0440*/  NOP ;  /* 0x0000000000007918 */ /* 0x000fe20000000000 */
[----:B------:R-:W-:Y:S01]  /*0450*/  ULDC UR17, c[0x0][0x148] ;  /* 0x0000520000117ab9 */ /* 0x000fe20000000800 */
[----:B------:R-:W-:Y:S01]  /*0460*/  UMOV UR20, 0x80 ;  /* 0x0000008000147882 */ /* 0x000fe20000000000 */
[----:B------:R-:W-:Y:S01]  /*0470*/  SHF.R.S32.HI R9, RZ, 0x1f, R4 ;  /* 0x0000001fff097819 */ /* 0x000fe20000011404 */
[----:B------:R-:W-:Y:S01]  /*0480*/  IMAD.IADD R11, R6, 0x1, -R11 ;  /* 0x00000001060b7824 */ /* 0x000fe200078e0a0b */
[----:B------:R-:W-:Y:S01]  /*0490*/  ULDC UR12, c[0x0][0x144] ;  /* 0x00005100000c7ab9 */ /* 0x000fe20000000800 */
[----:B------:R-:W3:Y:S01]  /*04a0*/  SHFL.IDX PT, R5, R5, RZ, 0x1f ;  /* 0x00001fff05057589 */ /* 0x000ee200000e0000 */
[----:B------:R-:W-:-:S02]  /*04b0*/  LEA.HI R2, R9, R4, RZ, 0x3 ;  /* 0x0000000409027211 */ /* 0x000fc400078f18ff */
[----:B------:R-:W-:Y:S02]  /*04c0*/  ISETP.NE.AND P3, PT, RZ, UR19, PT ;  /* 0x00000013ff007c0c */ /* 0x000fe4000bf65270 */
[----:B-----5:R-:W-:Y:S02]  /*04d0*/  ISETP.NE.OR P0, PT, R10, RZ, !P0 ;  /* 0x000000ff0a00720c */ /* 0x020fe40004705670 */
[----:B-1----:R-:W-:Y:S02]  /*04e0*/  I2FP.F32.U32 R0, UR15 ;  /* 0x0000000f00007c45 */ /* 0x002fe40008201000 */
[----:B--2---:R-:W-:Y:S02]  /*04f0*/  ISETP.NE.OR P1, PT, R8, RZ, !P1 ;  /* 0x000000ff0800720c */ /* 0x004fe40004f25670 */
[----:B------:R-:W-:Y:S01]  /*0500*/  SHF.R.S32.HI R7, RZ, 0x3, R2 ;  /* 0x00000003ff077819 */ /* 0x000fe20000011402 */
[----:B------:R-:W-:Y:S01]  /*0510*/  FMUL R0, R0, UR4 ;  /* 0x0000000400007c20 */ /* 0x000fe20008400000 */
[----:B------:R-:W-:Y:S01]  /*0520*/  ULDC UR4, c[0x0][0x154] ;  /* 0x0000550000047ab9 */ /* 0x000fe20000000800 */
[----:B0-----:R-:W-:-:S02]  /*0530*/  I2FP.F32.U32 R6, UR8 ;  /* 0x0000000800067c45 */ /* 0x001fc40008201000 */
[----:B------:R-:W-:Y:S02]  /*0540*/  SHF.R.S32.HI R2, RZ, 0x1f, R2 ;  /* 0x0000001fff027819 */ /* 0x000fe40000011402 */
[----:B------:R-:W-:Y:S01]  /*0550*/  VOTEU.ALL UP2, P0 ;  /* 0x00000000003f7886 */ /* 0x000fe20000040000 */
[----:B------:R-:W-:Y:S01]  /*0560*/  FMUL R6, R6, UR4 ;  /* 0x0000000406067c20 */ /* 0x000fe20008400000 */
[----:B------:R-:W0:Y:S01]  /*0570*/  F2I.U32.TRUNC.NTZ R0, R0 ;  /* 0x0000000000007305 */ /* 0x000e22000020f000 */
[----:B------:R-:W-:Y:S01]  /*0580*/  LEA.HI R2, R2, R7, RZ, 0x2 ;  /* 0x0000000702027211 */ /* 0x000fe200078f10ff */
[----:B------:R-:W-:Y:S01]  /*0590*/  VOTEU.ALL UP3, P1 ;  /* 0x00000000003f7886 */ /* 0x000fe20000860000 */
[----:B------:R-:W1:Y:S01]  /*05a0*/  @!UP2 S2UR UR11, SR_CgaCtaId ;  /* 0x00000000000ba9c3 */ /* 0x000e620000008800 */
[----:B------:R-:W-:Y:S01]  /*05b0*/  UMOV UR4, 0x20 ;  /* 0x0000002000047882 */ /* 0x000fe20000000000 */
[----:B------:R-:W-:Y:S01]  /*05c0*/  LOP3.LUT R2, R2, 0xfffffffc, RZ, 0xc0, !PT ;  /* 0xfffffffc02027812 */ /* 0x000fe200078ec0ff */
[----:B------:R-:W-:Y:S01]  /*05d0*/  @!UP2 UMOV UR10, 0x400 ;  /* 0x00000400000aa882 */ /* 0x000fe20000000000 */
[----:B------:R-:W-:-:S04]  /*05e0*/  @!UP2 UIADD3 UR4, -UR4, 0x100000, URZ ;  /* 0x001000000404a890 */ /* 0x000fc8000fffe13f */
[----:B------:R-:W-:Y:S02]  /*05f0*/  @!UP2 USHF.L.U32 UR5, UR4, 0xb, URZ ;  /* 0x0000000b0405a899 */ /* 0x000fe4000800063f */
[----:B------:R-:W-:Y:S01]  /*0600*/  @!UP2 USHF.L.U32 UR4, UR4, 0x1, URZ ;  /* 0x000000010404a899 */ /* 0x000fe2000800063f */
[----:B------:R-:W2:Y:S01]  /*0610*/  F2I.U32.TRUNC.NTZ R6, R6 ;  /* 0x0000000600067305 */ /* 0x000ea2000020f000 */
[----:B------:R-:W-:Y:S01]  /*0620*/  VOTEU.ALL UP0, P0 ;  /* 0x00000000003f7886 */ /* 0x000fe20000000000 */
[----:B------:R-:W-:Y:S01]  /*0630*/  IMAD.IADD R2, R7, 0x1, -R2 ;  /* 0x0000000107027824 */ /* 0x000fe200078e0a02 */
[----:B------:R-:W5:Y:S01]  /*0640*/  @!UP3 S2UR UR18, SR_CgaCtaId ;  /* 0x000000000012b9c3 */ /* 0x000f620000008800 */
[----:B------:R-:W-:Y:S01]  /*0650*/  VOTEU.ALL UP1, P0 ;  /* 0x00000000003f7886 */ /* 0x000fe20000020000 */
[----:B------:R-:W-:Y:S01]  /*0660*/  @!UP3 UMOV UR16, 0x400 ;  /* 0x000004000010b882 */ /* 0x000fe20000000000 */
[----:B------:R-:W-:Y:S01]  /*0670*/  IMAD R2, R11, 0x4, R2 ;  /* 0x000000040b027824 */ /* 0x000fe200078e0202 */
[----:B0-----:R-:W-:Y:S01]  /*0680*/  R2UR UR7, R0 ;  /* 0x00000000000772ca */ /* 0x001fe200000e0000 */
[----:B------:R-:W-:Y:S01]  /*0690*/  VOTEU.ALL UP4, P1 ;  /* 0x00000000003f7886 */ /* 0x000fe20000880000 */
[----:B------:R-:W-:Y:S01]  /*06a0*/  VOTEU.ALL UP5, P1 ;  /* 0x00000000003f7886 */ /* 0x000fe200008a0000 */
[----:B------:R-:W-:Y:S01]  /*06b0*/  IMAD.SHL.U32 R7, R2, 0x4, RZ ;  /* 0x0000000402077824 */ /* 0x000fe200078e00ff */
[----:B------:R-:W0:Y:S01]  /*06c0*/  LDC R0, c[0x0][0x140] ;  /* 0x00005000ff007b82 */ /* 0x000e220000000800 */
[----:B------:R-:W-:-:S02]  /*06d0*/  LOP3.LUT P0, RZ, R4, 0x7, RZ, 0xc0, !PT ;  /* 0x0000000704ff7812 */ /* 0x000fc4000780c0ff */
[----:B--2---:R-:W-:Y:S02]  /*06e0*/  R2UR UR9, R6 ;  /* 0x00000000060972ca */ /* 0x004fe400000e0000 */
[----:B------:R-:W-:Y:S01]  /*06f0*/  LOP3.LUT R152, R2, 0xc, R7, 0x78, !PT ;  /* 0x0000000c02987812 */ /* 0x000fe200078e7807 */
[----:B-1----:R-:W-:Y:S02]  /*0700*/  @!UP2 ULEA UR13, UR11, UR10, 0x18 ;  /* 0x0000000a0b0da291 */ /* 0x002fe4000f8ec03f */
[----:B------:R-:W-:-:S04]  /*0710*/  @!UP3 UIADD3 UR10, -UR20, 0x100000, URZ ;  /* 0x00100000140ab890 */ /* 0x000fc8000fffe13f */
[----:B------:R-:W-:Y:S02]  /*0720*/  @!UP3 USHF.L.U32 UR11, UR10, 0xb, URZ ;  /* 0x0000000b0a0bb899 */ /* 0x000fe4000800063f */
[----:B------:R-:W-:Y:S01]  /*0730*/  @!UP3 USHF.L.U32 UR10, UR10, 0x1, URZ ;  /* 0x000000010a0ab899 */ /* 0x000fe2000800063f */
[----:B------:R-:W-:Y:S01]  /*0740*/  ISETP.LT.U32.AND P0, PT, R152, 0x8, !P0 ;  /* 0x000000089800780c */ /* 0x000fe20004701070 */
[----:B------:R-:W-:Y:S01]  /*0750*/  UIADD3 UR7, -UR7, URZ, URZ ;  /* 0x0000003f07077290 */ /* 0x000fe2000fffe13f */
[----:B------:R-:W-:Y:S01]  /*0760*/  VOTEU.ALL UP2, P1 ;  /* 0x00000000003f7886 */ /* 0x000fe20000840000 */
[----:B-----5:R-:W-:Y:S02]  /*0770*/  @!UP3 ULEA UR16, UR18, UR16, 0x18 ;  /* 0x000000101210b291 */ /* 0x020fe4000f8ec03f */
[----:B------:R-:W-:Y:S01]  /*0780*/  UIADD3 UR9, -UR9, URZ, URZ ;  /* 0x0000003f09097290 */ /* 0x000fe2000fffe13f */
[----:B------:R-:W1:Y:S02]  /*0790*/  FENCE.VIEW.ASYNC.S ;  /* 0x00000000000073c6 */ /* 0x000e640000000000 */
[----:B-1----:R-:W1:Y:S01]  /*07a0*/  @!UP0 SYNCS.EXCH.64 URZ, [UR13+0x50], UR4 ;  /* 0x000050040d3f85b2 */ /* 0x002e620008000100 */
[----:B------:R-:W-:Y:S01]  /*07b0*/  UIMAD UR7, UR12, UR7, UR15 ;  /* 0x000000070c0772a4 */ /* 0x000fe2000f8e020f */
[----:B------:R-:W-:Y:S01]  /*07c0*/  VOTEU.ALL UP3, P1 ;  /* 0x00000000003f7886 */ /* 0x000fe20000860000 */
[----:B0-----:R-:W-:Y:S01]  /*07d0*/  ISETP.EQ.U32.AND P2, PT, R0, 0x1, PT ;  /* 0x000000010000780c */ /* 0x001fe20003f42070 */
[----:B------:R0:W2:Y:S01]  /*07e0*/  @!UP1 SYNCS.EXCH.64 URZ, [UR13+0x58], UR4 ;  /* 0x000058040d3f95b2 */ /* 0x0000a20008000100 */
[----:B------:R-:W-:Y:S01]  /*07f0*/  NOP ;  /* 0x0000000000007918 */ /* 0x000fe20000000000 */
[----:B0-----:R-:W-:Y:S01]  /*0800*/  UIMAD UR4, UR17, UR9, UR8 ;  /* 0x00000009110472a4 */ /* 0x001fe2000f8e0208 */
[----:B------:R0:W0:Y:S05]  /*0810*/  @!UP2 SYNCS.EXCH.64 URZ, [UR16+0x30], UR10 ;  /* 0x0000300a103fa5b2 */ /* 0x00002a0008000100 */
[----:B------:R-:W-:-:S04]  /*0820*/  ISETP.NE.AND P1, PT, R152, UR4, PT ;  /* 0x0000000498007c0c */ /* 0x000fc8000bf25270 */
[----:B------:R-:W-:-:S04]  /*0830*/  ISETP.EQ.OR P1, PT, RZ, UR7, !P1 ;  /* 0x00000007ff007c0c */ /* 0x000fc8000cf22670 */
[----:B------:R-:W-:-:S04]  /*0840*/  PLOP3.LUT P0, PT, P0, P1, PT, 0x80, 0x0 ;  /* 0x000000000000781c */ /* 0x000fc80000703070 */
[----:B------:R-:W-:Y:S01]  /*0850*/  P2R R160, PR, RZ, 0x1 ;  /* 0x00000001ffa07803 */ /* 0x000fe20000000000 */
[----:B------:R0:W0:Y:S01]  /*0860*/  @!UP3 SYNCS.EXCH.64 URZ, [UR16+0x38], UR10 ;  /* 0x0000380a103fb5b2 */ /* 0x0000220008000100 */
[----:B------:R0:W0:Y:S01]  /*0870*/  @!UP4 SYNCS.EXCH.64 URZ, [UR16+0x40], UR10 ;  /* 0x0000400a103fc5b2 */ /* 0x0000220008000100 */
[----:B------:R0:W0:Y:S01]  /*0880*/  @!UP5 SYNCS.EXCH.64 URZ, [UR16+0x48], UR10 ;  /* 0x0000480a103fd5b2 */ /* 0x0000220008000100 */
[----:B------:R-:W-:Y:S01]  /*0890*/  NOP ;  /* 0x0000000000007918 */ /* 0x000fe20000000000 */
[----:B-123--:R-:W-:Y:S05]  /*08a0*/  @!P2 BRA `(.L_x_3) ;  /* 0x000000000008a947 */ /* 0x00efea0003800000 */
[----:B0---4-:R-:W-:Y:S01]  /*08b0*/  UCGABAR_ARV ;  /* 0x00000000000079c7 */ /* 0x011fe20008000000 */
[----:B------:R-:W-:Y:S05]  /*08c0*/  BRA `(.L_x_4) ;  /* 0x0000000000047947 */ /* 0x000fea0003800000 */
.L_x_3:
[----:B0---4-:R-:W-:Y:S01]  /*08d0*/  NOP ;  /* 0x0000000000007918 */ /* 0x011fe20000000000 */
.L_x_4:
[----:B------:R-:W-:Y:S01]  /*08e0*/  ULDC.64 UR4, c[0x0][0x598] ;  /* 0x0001660000047ab9 */ /* 0x000fe20000000a00 */
[----:B------:R-:W-:Y:S01]  /*08f0*/  ULDC.64 UR50, c[0x0][0x208] ;  /* 0x0000820000327ab9 */ /* 0x000fe20000000a00 */
[----:B------:R-:W-:-:S04]  /*0900*/  ISETP.NE.U32.AND P0, PT, RZ, UR4, PT ;  /* 0x00000004ff007c0c */ /* 0x000fc8000bf05070 */
[----:B------:R-:W-:-:S13]  /*0910*/  ISETP.NE.AND.EX P0, PT, RZ, UR5, PT, P0 ;  /* 0x00000005ff007c0c */ /* 0x000fda000bf05300 */
[----:B------:R-:W-:Y:S05]  /*0920*/  @!P0 BRA `(.L_x_5) ;  /* 0x00000000001c8947 */ /* 0x000fea0003800000 */
[----:B------:R-:W0:Y:S02]  /*0930*/  LDC.64 R6, c[0x0][0x598] ;  /* 0x00016600ff067b82 */ /* 0x000e240000000a00 */
[----:B0-----:R-:W2:Y:S02]  /*0940*/  LDG.E.64 R6, desc[UR50][R6.64] ;  /* 0x0000003206067981 */ /* 0x001ea4000c1e1b00 */
[----:B--2---:R-:W-:-:S04]  /*0950*/  ISETP.NE.U32.AND P0, PT, R6, RZ, PT ;  /* 0x000000ff0600720c */ /* 0x004fc80003f05070 */
[----:B------:R-:W-:-:S13]  /*0960*/  ISETP.NE.AND.EX P0, PT, R7, RZ, PT, P0 ;  /* 0x000000ff0700720c */ /* 0x000fda0003f05300 */
[----:B------:R-:W-:Y:S05]  /*0970*/  @!P0 BRA `(.L_x_5) ;  /* 0x0000000000088947 */ /* 0x000fea0003800000 */
[----:B------:R0:W5:Y:S01]  /*0980*/  LD.E R23, desc[UR50][R6.64] ;  /* 0x0000003206177980 */ /* 0x000162000c101900 */
[----:B------:R-:W-:Y:S05]  /*0990*/  BRA `(.L_x_6) ;  /* 0x0000000000247947 */ /* 0x000fea0003800000 */
.L_x_5:
[----:B------:R-:W-:Y:S02]  /*09a0*/  ULDC.64 UR4, c[0x0][0x588] ;  /* 0x0001620000047ab9 */ /* 0x000fe40000000a00 */
[----:B------:R-:W-:-:S04]  /*09b0*/  ISETP.NE.U32.AND P0, PT, RZ, UR4, PT ;  /* 0x00000004ff007c0c */ /* 0x000fc8000bf05070 */
[----:B------:R-:W-:-:S13]  /*09c0*/  ISETP.NE.AND.EX P0, PT, RZ, UR5, PT, P0 ;  /* 0x00000005ff007c0c */ /* 0x000fda000bf05300 */
[----:B------:R-:W-:Y:S05]  /*09d0*/  @!P0 BRA `(.L_x_7) ;  /* 0x00000000000c8947 */ /* 0x000fea0003800000 */
[----:B------:R-:W0:Y:S02]  /*09e0*/  LDC.64 R6, c[0x0][0x588] ;  /* 0x00016200ff067b82 */ /* 0x000e240000000a00 */
[----:B0-----:R1:W5:Y:S01]  /*09f0*/  LDG.E R23, desc[UR50][R6.64] ;  /* 0x0000003206177981 */ /* 0x001362000c1e1900 */
[----:B------:R-:W-:Y:S05]  /*0a00*/  BRA `(.L_x_6) ;  /* 0x0000000000087947 */ /* 0x000fea0003800000 */
.L_x_7:
[----:B------:R-:W-:Y:S02]  /*0a10*/  ULDC UR4, c[0x0][0x580] ;  /* 0x0001600000047ab9 */ /* 0x000fe40000000800 */
[----:B------:R-:W-:-:S07]  /*0a20*/  IMAD.U32 R23, RZ, RZ, UR4 ;  /* 0x00000004ff177e24 */ /* 0x000fce000f8e00ff */
.L_x_6:
[----:B------:R-:W-:Y:S02]  /*0a30*/  ULDC.64 UR4, c[0x0][0x5a0] ;  /* 0x0001680000047ab9 */ /* 0x000fe40000000a00 */
[----:B------:R-:W-:-:S04]  /*0a40*/  ISETP.NE.U32.AND P0, PT, RZ, UR4, PT ;  /* 0x00000004ff007c0c */ /* 0x000fc8000bf05070 */
[----:B------:R-:W-:-:S13]  /*0a50*/  ISETP.NE.AND.EX P0, PT, RZ, UR5, PT, P0 ;  /* 0x00000005ff007c0c */ /* 0x000fda000bf05300 */
[----:B------:R-:W-:Y:S05]  /*0a60*/  @!P0 BRA `(.L_x_8) ;  /* 0x00000000001c8947 */ /* 0x000fea0003800000 */
[----:B01----:R-:W0:Y:S02]  /*0a70*/  LDC.64 R6, c[0x0][0x5a0] ;  /* 0x00016800ff067b82 */ /* 0x003e240000000a00 */
[----:B0-----:R-:W2:Y:S02]  /*0a80*/  LDG.E.64 R6, desc[UR50][R6.64] ;  /* 0x0000003206067981 */ /* 0x001ea4000c1e1b00 */
[----:B--2---:R-:W-:-:S04]  /*0a90*/  ISETP.NE.U32.AND P0, PT, R6, RZ, PT ;  /* 0x000000ff0600720c */ /* 0x004fc80003f05070 */
[----:B------:R-:W-:-:S13]  /*0aa0*/  ISETP.NE.AND.EX P0, PT, R7, RZ, PT, P0 ;  /* 0x000000ff0700720c */ /* 0x000fda0003f05300 */
[----:B------:R-:W-:Y:S05]  /*0ab0*/  @!P0 BRA `(.L_x_8) ;  /* 0x0000000000088947 */ /* 0x000fea0003800000 */
[----:B------:R0:W5:Y:S01]  /*0ac0*/  LD.E R22, desc[UR50][R6.64] ;  /* 0x0000003206167980 */ /* 0x000162000c101900 */
[----:B------:R-:W-:Y:S05]  /*0ad0*/  BRA `(.L_x_9) ;  /* 0x0000000000247947 */ /* 0x000fea0003800000 */
.L_x_8:
[----:B------:R-:W-:Y:S02]  /*0ae0*/  ULDC.64 UR4, c[0x0][0x590] ;  /* 0x0001640000047ab9 */ /* 0x000fe40000000a00 */
[----:B------:R-:W-:-:S04]  /*0af0*/  ISETP.NE.U32.AND P0, PT, RZ, UR4, PT ;  /* 0x00000004ff007c0c */ /* 0x000fc8000bf05070 */
[----:B------:R-:W-:-:S13]  /*0b00*/  ISETP.NE.AND.EX P0, PT, RZ, UR5, PT, P0 ;  /* 0x00000005ff007c0c */ /* 0x000fda000bf05300 */
[----:B------:R-:W-:Y:S05]  /*0b10*/  @!P0 BRA `(.L_x_10) ;  /* 0x00000000000c8947 */ /* 0x000fea0003800000 */
[----:B01----:R-:W0:Y:S02]  /*0b20*/  LDC.64 R6, c[0x0][0x590] ;  /* 0x00016400ff067b82 */ /* 0x003e240000000a00 */
[----:B0-----:R1:W5:Y:S01]  /*0b30*/  LDG.E R22, desc[UR50][R6.64] ;  /* 0x0000003206167981 */ /* 0x001362000c1e1900 */
[----:B------:R-:W-:Y:S05]  /*0b40*/  BRA `(.L_x_9) ;  /* 0x0000000000087947 */ /* 0x000fea0003800000 */
.L_x_10:
[----:B------:R-:W-:Y:S02]  /*0b50*/  ULDC UR4, c[0x0][0x584] ;  /* 0x0001610000047ab9 */ /* 0x000fe40000000800 */
[----:B------:R-:W-:-:S07]  /*0b60*/  IMAD.U32 R22, RZ, RZ, UR4 ;  /* 0x00000004ff167e24 */ /* 0x000fce000f8e00ff */
.L_x_9:
[----:B------:R-:W-:Y:S01]  /*0b70*/  ULDC UR4, c[0x0][0x65c] ;  /* 0x0001970000047ab9 */ /* 0x000fe20000000800 */
[----:B01----:R-:W0:Y:S01]  /*0b80*/  LDC.64 R6, c[0x0][0x650] ;  /* 0x00019400ff067b82 */ /* 0x003e220000000a00 */
[----:B------:R-:W-:Y:S01]  /*0b90*/  UISETP.NE.AND UP2, UPT, UR4, 0x1, UPT ;  /* 0x000000010400788c */ /* 0x000fe2000bf45270 */
[----:B------:R-:W-:Y:S01]  /*0ba0*/  IMAD.MOV.U32 R18, RZ, RZ, -0x1 ;  /* 0xffffffffff127424 */ /* 0x000fe200078e00ff */
[----:B------:R-:W-:Y:S01]  /*0bb0*/  UISETP.NE.AND UP0, UPT, UR19, 0x2, UPT ;  /* 0x000000021300788c */ /* 0x000fe2000bf05270 */
[----:B------:R-:W-:Y:S01]  /*0bc0*/  IMAD.MOV.U32 R2, RZ, RZ, -0x1 ;  /* 0xffffffffff027424 */ /* 0x000fe200078e00ff */
[----:B------:R-:W-:Y:S01]  /*0bd0*/  UP2UR UR40, UPR, URZ, 0x4 ;  /* 0x000000043f287883 */ /* 0x000fe20008000000 */
[----:B------:R-:W-:-:S06]  /*0be0*/  IMAD.MOV.U32 R19, RZ, RZ, -0x1 ;  /* 0xffffffffff137424 */ /* 0x000fcc00078e00ff */
[----:B------:R-:W-:Y:S01]  /*0bf0*/  @UP2 ULDC UR12, c[0x0][0x10] ;  /* 0x00000400000c2ab9 */ /* 0x000fe20000000800 */
[----:B------:R-:W-:Y:S01]  /*0c00*/  @UP2 UMOV UR4, UR8 ;  /* 0x0000000800042c82 */ /* 0x000fe20008000000 */
[----:B------:R-:W-:Y:S01]  /*0c10*/  @UP2 UMOV UR5, URZ ;  /* 0x0000003f00052c82 */ /* 0x000fe20008000000 */
[----:B------:R-:W-:Y:S01]  /*0c20*/  @!UP2 ULDC UR16, c[0x0][0xc] ;  /* 0x000003000010aab9 */ /* 0x000fe20000000800 */
[----:B------:R-:W-:Y:S01]  /*0c30*/  @UP2 UIMAD.WIDE.U32 UR12, UR15, UR12, UR4 ;  /* 0x0000000c0f0c22a5 */ /* 0x000fe2000f8e0004 */
[----:B------:R-:W-:Y:S02]  /*0c40*/  ULDC UR10, c[0x0][0xc] ;  /* 0x00000300000a7ab9 */ /* 0x000fe40000000800 */
[----:B------:R-:W-:Y:S01]  /*0c50*/  @UP2 UMOV UR4, URZ ;  /* 0x0000003f00042c82 */ /* 0x000fe20008000000 */
[----:B------:R-:W-:Y:S01]  /*0c60*/  UMOV UR5, URZ ;  /* 0x0000003f00057c82 */ /* 0x000fe20008000000 */
[----:B------:R-:W-:Y:S01]  /*0c70*/  @UP2 UIADD3 UR18, UR13, UR4, URZ ;  /* 0x000000040d122290 */ /* 0x000fe2000fffe03f */
[----:B------:R-:W-:-:S02]  /*0c80*/  ULDC UR11, c[0x0][0x10] ;  /* 0x00000400000b7ab9 */ /* 0x000fc40000000800 */
[----:B------:R-:W-:Y:S01]  /*0c90*/  UMOV UR4, UR15 ;  /* 0x0000000f00047c82 */ /* 0x000fe20008000000 */
[----:B------:R-:W-:Y:S02]  /*0ca0*/  UIMAD.WIDE.U32 UR10, UR10, UR11, URZ ;  /* 0x0000000b0a0a72a5 */ /* 0x000fe4000f8e003f */
[----:B------:R-:W-:Y:S01]  /*0cb0*/  @!UP2 UIMAD.WIDE.U32 UR4, UR8, UR16, UR4 ;  /* 0x000000100804a2a5 */ /* 0x000fe2000f8e0004 */
[----:B------:R-:W-:Y:S02]  /*0cc0*/  ULDC UR13, c[0x0][0x14] ;  /* 0x00000500000d7ab9 */ /* 0x000fe40000000800 */
[----:B------:R-:W-:Y:S02]  /*0cd0*/  UIMAD.WIDE.U32 UR38, UR10, UR13, URZ ;  /* 0x0000000d0a2672a5 */ /* 0x000fe4000f8e003f */
[----:B------:R-:W-:Y:S02]  /*0ce0*/  UIMAD UR41, UR11, UR13, URZ ;  /* 0x0000000d0b2972a4 */ /* 0x000fe4000f8e023f */
[----:B------:R-:W-:Y:S01]  /*0cf0*/  @!UP2 UMOV UR12, UR4 ;  /* 0x00000004000cac82 */ /* 0x000fe20008000000 */
[----:B------:R-:W-:Y:S01]  /*0d00*/  @!UP2 UMOV UR18, UR5 ;  /* 0x000000050012ac82 */ /* 0x000fe20008000000 */
[----:B------:R-:W-:-:S02]  /*0d10*/  UIADD3 UR41, UR39, UR41, URZ ;  /* 0x0000002927297290 */ /* 0x000fc4000fffe03f */
[----:B------:R-:W-:-:S04]  /*0d20*/  UIADD3 UR4, UP1, UR12, UR38, URZ ;  /* 0x000000260c047290 */ /* 0x000fc8000ff3e03f */
[----:B------:R-:W-:Y:S02]  /*0d30*/  UIADD3.X UR5, UR18, UR41, URZ, UP1, !UPT ;  /* 0x0000002912057290 */ /* 0x000fe40008ffe43f */
[----:B------:R-:W-:Y:S02]  /*0d40*/  USEL UR4, UR4, UR12, !UP0 ;  /* 0x0000000c04047287 */ /* 0x000fe4000c000000 */
[----:B------:R-:W-:-:S04]  /*0d50*/  USEL UR5, UR5, UR18, !UP0 ;  /* 0x0000001205057287 */ /* 0x000fc8000c000000 */
[----:B0-----:R-:W-:Y:S01]  /*0d60*/  ISETP.LE.U32.AND P0, PT, R6, UR4, PT ;  /* 0x0000000406007c0c */ /* 0x001fe2000bf03070 */
[----:B------:R-:W-:Y:S02]  /*0d70*/  IMAD.U32 R16, RZ, RZ, UR4 ;  /* 0x00000004ff107e24 */ /* 0x000fe4000f8e00ff */
[----:B------:R-:W-:Y:S02]  /*0d80*/  IMAD.U32 R0, RZ, RZ, UR5 ;  /* 0x00000005ff007e24 */ /* 0x000fe4000f8e00ff */
[----:B------:R-:W-:-:S03]  /*0d90*/  IMAD.U32 R17, RZ, RZ, UR5 ;  /* 0x00000005ff117e24 */ /* 0x000fc6000f8e00ff */
[----:B------:R-:W-:Y:S02]  /*0da0*/  ISETP.GE.U32.AND.EX P0, PT, R0, R7, PT, P0 ;  /* 0x000000070000720c */ /* 0x000fe40003f06100 */
[----:B------:R-:W-:-:S11]  /*0db0*/  PRMT R0, RZ, 0x7610, R0 ;  /* 0x00007610ff007816 */ /* 0x000fd60000000000 */
[----:B------:R-:W-:Y:S05]  /*0dc0*/  @P0 BRA `(.L_x_11) ;  /* 0x0000000400500947 */ /* 0x000fea0003800000 */
[----:B------:R-:W-:Y:S01]  /*0dd0*/  ULDC.64 UR18, c[0x0][0x628] ;  /* 0x00018a0000127ab9 */ /* 0x000fe20000000a00 */
[C---:B------:R-:W-:Y:S01]  /*0de0*/  R2UR UR20, R16.reuse ;  /* 0x00000000101472ca */ /* 0x040fe200000e0000 */
[----:B------:R-:W-:Y:S01]  /*0df0*/  ULDC UR16, c[0x0][0x630] ;  /* 0x00018c0000107ab9 */ /* 0x000fe20000000800 */
[----:B------:R-:W-:Y:S02]  /*0e00*/  ISETP.NE.U32.AND P0, PT, RZ, UR18, PT ;  /* 0x00000012ff007c0c */ /* 0x000fe4000bf05070 */
[----:B------:R-:W-:Y:S02]  /*0e10*/  R2UR UR4, R16 ;  /* 0x00000000100472ca */ /* 0x000fe400000e0000 */
[----:B------:R-:W-:Y:S02]  /*0e20*/  ISETP.NE.AND.EX P0, PT, RZ, UR19, PT, P0 ;  /* 0x00000013ff007c0c */ /* 0x000fe4000bf05300 */
[----:B------:R-:W-:-:S11]  /*0e30*/  R2UR UR5, R17 ;  /* 0x00000000110572ca */ /* 0x000fd600000e0000 */
[----:B------:R-:W-:Y:S05]  /*0e40*/  @!P0 BRA `(.L_x_12) ;  /* 0x0000000000308947 */ /* 0x000fea0003800000 */
[----:B------:R-:W-:Y:S01]  /*0e50*/  R2UR UR4, R16 ;  /* 0x00000000100472ca */ /* 0x000fe200000e0000 */
[----:B------:R-:W-:Y:S01]  /*0e60*/  ULDC UR12, c[0x0][0x634] ;  /* 0x00018d00000c7ab9 */ /* 0x000fe20000000800 */
[----:B------:R-:W-:-:S11]  /*0e70*/  R2UR UR15, R17 ;  /* 0x00000000110f72ca */ /* 0x000fd600000e0000 */
[----:B------:R-:W-:-:S04]  /*0e80*/  UIADD3 UR12, UP1, UR4, UR12, URZ ;  /* 0x0000000c040c7290 */ /* 0x000fc8000ff3e03f */
[----:B------:R-:W-:-:S04]  /*0e90*/  UIADD3.X UR15, URZ, UR15, URZ, UP1, !UPT ;  /* 0x0000000f3f0f7290 */ /* 0x000fc80008ffe43f */
[----:B------:R-:W-:-:S04]  /*0ea0*/  UIMAD.WIDE.U32 UR4, UR15, UR18, URZ ;  /* 0x000000120f0472a5 */ /* 0x000fc8000f8e003f */
[----:B------:R-:W-:Y:S02]  /*0eb0*/  UIMAD.WIDE.U32 UR10, UP1, UR12, UR19, UR4 ;  /* 0x000000130c0a72a5 */ /* 0x000fe4000f820004 */
[----:B------:R-:W-:Y:S02]  /*0ec0*/  UIMAD.WIDE.U32 UR4, UR12, UR18, URZ ;  /* 0x000000120c0472a5 */ /* 0x000fe4000f8e003f */
[----:B------:R-:W-:Y:S02]  /*0ed0*/  UIADD3.X UR13, URZ, URZ, URZ, UP1, !UPT ;  /* 0x0000003f3f0d7290 */ /* 0x000fe40008ffe43f */
[----:B------:R-:W-:Y:S01]  /*0ee0*/  UIADD3 URZ, UP1, UR5, UR10, URZ ;  /* 0x0000000a053f7290 */ /* 0x000fe2000ff3e03f */
[----:B------:R-:W-:-:S03]  /*0ef0*/  UMOV UR12, UR11 ;  /* 0x0000000b000c7c82 */ /* 0x000fc60008000000 */
[----:B------:R-:W-:-:S12]  /*0f00*/  UIMAD.WIDE.U32.X UR4, UR15, UR19, UR12, UP1 ;  /* 0x000000130f0472a5 */ /* 0x000fd800088e040c */
.L_x_12:
[----:B------:R-:W-:Y:S01]  /*0f10*/  USHF.R.U64 UR4, UR4, UR16, UR5 ;  /* 0x0000001004047299 */ /* 0x000fe20008001205 */
[----:B------:R-:W-:Y:S01]  /*0f20*/  R2UR UR11, R17 ;  /* 0x00000000110b72ca */ /* 0x000fe200000e0000 */
[----:B------:R-:W-:Y:S02]  /*0f30*/  USHF.R.U32.HI UR5, URZ, UR16, UR5 ;  /* 0x000000103f057299 */ /* 0x000fe40008011605 */
[----:B------:R-:W-:Y:S01]  /*0f40*/  UIADD3 UR12, UP1, URZ, -UR4, URZ ;  /* 0x800000043f0c7290 */ /* 0x000fe2000ff3e03f */
[----:B------:R-:W-:Y:S01]  /*0f50*/  ULDC.64 UR18, c[0x0][0x620] ;  /* 0x0001880000127ab9 */ /* 0x000fe20000000a00 */
[----:B------:R-:W-:Y:S02]  /*0f60*/  UISETP.NE.AND UP2, UPT, UR40, URZ, UPT ;  /* 0x0000003f2800728c */ /* 0x000fe4000bf45270 */
[----:B------:R-:W-:Y:S01]  /*0f70*/  UIADD3.X UR5, URZ, ~UR5, URZ, UP1, !UPT ;  /* 0x800000053f057290 */ /* 0x000fe20008ffe43f */
[----:B------:R-:W-:Y:S01]  /*0f80*/  UMOV UR10, UR20 ;  /* 0x00000014000a7c82 */ /* 0x000fe20008000000 */
[----:B------:R-:W-:-:S02]  /*0f90*/  ULDC UR13, c[0x0][0x618] ;  /* 0x00018600000d7ab9 */ /* 0x000fc40000000800 */
[----:B------:R-:W-:Y:S02]  /*0fa0*/  UIMAD UR5, UR5, UR18, URZ ;  /* 0x00000012050572a4 */ /* 0x000fe4000f8e023f */
[----:B------:R-:W-:Y:S02]  /*0fb0*/  UIMAD.WIDE.U32 UR10, UR12, UR18, UR10 ;  /* 0x000000120c0a72a5 */ /* 0x000fe4000f8e000a */
[----:B------:R-:W-:Y:S02]  /*0fc0*/  UIMAD UR12, UR12, UR19, UR5 ;  /* 0x000000130c0c72a4 */ /* 0x000fe4000f8e0205 */
[----:B------:R-:W-:Y:S02]  /*0fd0*/  @UP2 UIMAD UR7, UR17, UR9, UR8 ;  /* 0x00000009110722a4 */ /* 0x000fe4000f8e0208 */
[----:B------:R-:W-:Y:S01]  /*0fe0*/  UIADD3 UR11, UR11, UR12, URZ ;  /* 0x0000000c0b0b7290 */ /* 0x000fe2000fffe03f */
[----:B------:R-:W-:Y:S01]  /*0ff0*/  ULDC.64 UR8, c[0x0][0x640] ;  /* 0x0001900000087ab9 */ /* 0x000fe20000000a00 */
[----:B------:R-:W-:-:S02]  /*1000*/  ULDC UR15, c[0x0][0x608] ;  /* 0x00018200000f7ab9 */ /* 0x000fc40000000800 */
[----:B------:R-:W-:Y:S01]  /*1010*/  USHF.R.U64 UR20, UR10, UR13, UR11 ;  /* 0x0000000d0a147299 */ /* 0x000fe2000800120b */
[----:B------:R-:W-:Y:S01]  /*1020*/  ISETP.NE.U32.AND P0, PT, RZ, UR8, PT ;  /* 0x00000008ff007c0c */ /* 0x000fe2000bf05070 */
[----:B------:R-:W-:Y:S01]  /*1030*/  USHF.R.U32.HI UR11, URZ, UR13, UR11 ;  /* 0x0000000d3f0b7299 */ /* 0x000fe2000801160b */
[----:B------:R-:W-:Y:S02]  /*1040*/  ULDC UR21, c[0x0][0x658] ;  /* 0x0001960000157ab9 */ /* 0x000fe40000000800 */
[----:B------:R-:W-:Y:S01]  /*1050*/  ISETP.NE.AND.EX P0, PT, RZ, UR9, PT, P0 ;  /* 0x00000009ff007c0c */ /* 0x000fe2000bf05300 */
[----:B------:R-:W-:Y:S02]  /*1060*/  USHF.R.U64 UR25, UR20, UR15, UR11 ;  /* 0x0000000f14197299 */ /* 0x000fe4000800120b */
[----:B------:R-:W-:Y:S01]  /*1070*/  USHF.R.U32.HI UR11, URZ, UR15, UR11 ;  /* 0x0000000f3f0b7299 */ /* 0x000fe2000801160b */
[----:B------:R-:W-:Y:S01]  /*1080*/  UMOV UR10, 0xffffffff ;  /* 0xffffffff000a7882 */ /* 0x000fe20000000000 */
[----:B------:R-:W-:Y:S01]  /*1090*/  ULDC UR5, c[0x0][0x600] ;  /* 0x0001800000057ab9 */ /* 0x000fe20000000800 */
[----:B------:R-:W-:-:S02]  /*10a0*/  USHF.L.U32 UR10, UR10, UR21, URZ ;  /* 0x000000150a0a7299 */ /* 0x000fc4000800063f */
[----:B------:R-:W-:Y:S02]  /*10b0*/  USHF.R.U64 UR26, UR25, UR21, UR11 ;  /* 0x00000015191a7299 */ /* 0x000fe4000800120b */
[----:B------:R-:W-:Y:S02]  /*10c0*/  ULOP3.LUT UR15, URZ, UR10, URZ, 0x33, !UPT ;  /* 0x0000000a3f0f7292 */ /* 0x000fe4000f8e333f */
[----:B------:R-:W-:Y:S02]  /*10d0*/  UIADD3 UR19, UR5, -0x1, URZ ;  /* 0xffffffff05137890 */ /* 0x000fe4000fffe03f */
[----:B------:R-:W-:Y:S01]  /*10e0*/  USHF.R.U32.HI UR11, URZ, UR21, UR11 ;  /* 0x000000153f0b7299 */ /* 0x000fe2000801160b */
[----:B------:R-:W-:Y:S01]  /*10f0*/  ULDC UR22, c[0x0][0x648] ;  /* 0x0001920000167ab9 */ /* 0x000fe20000000800 */
[----:B------:R-:W-:Y:S01]  /*1100*/  ULDC UR23, c[0x0][0x638] ;  /* 0x00018e0000177ab9 */ /* 0x000fe20000000800 */
[----:B------:R-:W-:Y:S01]  /*1110*/  UMOV UR24, 0x1 ;  /* 0x0000000100187882 */ /* 0x000fe20000000000 */
[----:B------:R-:W-:Y:S01]  /*1120*/  UMOV UR10, UR26 ;  /* 0x0000001a000a7c82 */ /* 0x000fe20008000000 */
[----:B------:R-:W-:Y:S07]  /*1130*/  @!P0 BRA `(.L_x_13) ;  /* 0x0000000000308947 */ /* 0x000fee0003800000 */
[----:B------:R-:W-:Y:S02]  /*1140*/  ULDC UR16, c[0x0][0x64c] ;  /* 0x0001930000107ab9 */ /* 0x000fe40000000800 */
        /* <DEDUP_REMOVED lines=8> */
[----:B------:R-:W-:-:S07]  /*11d0*/  UIMAD.WIDE.U32.X UR8, UR18, UR9, UR16, UP1 ;  /* 0x00000009120872a5 */ /* 0x000fce00088e0410 */
[----:B------:R-:W-:Y:S01]  /*11e0*/  UMOV UR10, UR8 ;  /* 0x00000008000a7c82 */ /* 0x000fe20008000000 */
[----:B------:R-:W-:-:S05]  /*11f0*/  UMOV UR11, UR9 ;  /* 0x00000009000b7c82 */ /* 0x000fca0008000000 */
.L_x_13:
[----:B------:R-:W-:Y:S01]  /*1200*/  USHF.R.U64 UR9, UR10, UR22, UR11 ;  /* 0x000000160a097299 */ /* 0x000fe2000800120b */
[----:B------:R-:W-:Y:S01]  /*1210*/  IMAD.MOV.U32 R0, RZ, RZ, 0x1 ;  /* 0x00000001ff007424 */ /* 0x000fe200078e00ff */
[----:B------:R-:W-:Y:S01]  /*1220*/  USHF.L.U32 UR8, UR24, UR21, URZ ;  /* 0x0000001518087299 */ /* 0x000fe2000800063f */
[----:B------:R-:W-:Y:S01]  /*1230*/  IMAD.U32 R19, RZ, RZ, UR4 ;  /* 0x00000004ff137e24 */ /* 0x000fe2000f8e00ff */
[----:B------:R-:W-:Y:S02]  /*1240*/  ULOP3.LUT UR15, UR25, UR15, URZ, 0xc0, !UPT ;  /* 0x0000000f190f7292 */ /* 0x000fe4000f8ec03f */
[----:B------:R-:W-:Y:S02]  /*1250*/  UIADD3 UR10, -UR9, URZ, URZ ;  /* 0x0000003f090a7290 */ /* 0x000fe4000fffe13f */
[----:B------:R-:W-:Y:S02]  /*1260*/  UIMAD UR15, UR8, UR9, UR15 ;  /* 0x00000009080f72a4 */ /* 0x000fe4000f8e020f */
[----:B------:R-:W-:-:S02]  /*1270*/  ULOP3.LUT UR19, UR20, UR19, URZ, 0xc0, !UPT ;  /* 0x0000001314137292 */ /* 0x000fc4000f8ec03f */
[----:B------:R-:W-:Y:S01]  /*1280*/  UIMAD UR8, UR10, UR23, UR26 ;  /* 0x000000170a0872a4 */ /* 0x000fe2000f8e021a */
[----:B------:R-:W-:Y:S01]  /*1290*/  ULDC UR9, c[0x0][0x610] ;  /* 0x0001840000097ab9 */ /* 0x000fe20000000800 */
[----:B------:R-:W-:Y:S02]  /*12a0*/  UISETP.NE.AND UP1, UPT, UR40, URZ, UPT ;  /* 0x0000003f2800728c */ /* 0x000fe4000bf25270 */
[----:B------:R-:W-:Y:S02]  /*12b0*/  UIMAD UR7, UR15, UR9, UR7 ;  /* 0x000000090f0772a4 */ /* 0x000fe4000f8e0207 */
[----:B------:R-:W-:-:S04]  /*12c0*/  UIMAD UR8, UR8, UR5, UR19 ;  /* 0x00000005080872a4 */ /* 0x000fc8000f8e0213 */
[----:B------:R-:W-:Y:S02]  /*12d0*/  USEL UR5, UR8, UR7, !UP1 ;  /* 0x0000000708057287 */ /* 0x000fe4000c800000 */
[----:B------:R-:W-:-:S04]  /*12e0*/  USEL UR7, UR7, UR8, !UP1 ;  /* 0x0000000807077287 */ /* 0x000fc8000c800000 */
[----:B------:R-:W-:Y:S02]  /*12f0*/  IMAD.U32 R2, RZ, RZ, UR5 ;  /* 0x00000005ff027e24 */ /* 0x000fe4000f8e00ff */
[----:B------:R-:W-:-:S07]  /*1300*/  IMAD.U32 R18, RZ, RZ, UR7 ;  /* 0x00000007ff127e24 */ /* 0x000fce000f8e00ff */
.L_x_11:
[----:B------:R-:W-:Y:S05]  /*1310*/  @!P2 BRA `(.L_x_14) ;  /* 0x00000000000ca947 */ /* 0x000fea0003800000 */
[----:B------:R-:W-:Y:S01]  /*1320*/  UCGABAR_WAIT ;  /* 0x0000000000007dc7 */ /* 0x000fe20008000000 */
[----:B------:R-:W-:Y:S01]  /*1330*/  CCTL.IVALL ;  /* 0x00000000ff00798f */ /* 0x000fe20002000000 */
[----:B------:R-:W-:Y:S05]  /*1340*/  BRA `(.L_x_15) ;  /* 0x0000000000047947 */ /* 0x000fea0003800000 */
.L_x_14:
[----:B------:R-:W-:Y:S06]  /*1350*/  BAR.SYNC.DEFER_BLOCKING 0x0 ;  /* 0x0000000000007b1d */ /* 0x000fec0000010000 */
.L_x_15:
[----:B------:R-:W-:Y:S02]  /*1360*/  ULDC UR4, c[0x0][0x28c] ;  /* 0x0000a30000047ab9 */ /* 0x000fe40000000800 */
[----:B------:R-:W-:-:S04]  /*1370*/  UIADD3 UR4, UR4, 0x3f, URZ ;  /* 0x0000003f04047890 */ /* 0x000fc8000fffe03f */
[----:B------:R-:W-:-:S04]  /*1380*/  USHF.R.S32.HI UR5, URZ, 0x1f, UR4 ;  /* 0x0000001f3f057899 */ /* 0x000fc80008011404 */
[----:B------:R-:W-:-:S04]  /*1390*/  ULEA.HI UR5, UR5, UR4, URZ, 0x6 ;  /* 0x0000000405057291 */ /* 0x000fc8000f8f303f */
[----:B------:R-:W-:Y:S01]  /*13a0*/  USHF.R.S32.HI UR37, URZ, 0x6, UR5 ;  /* 0x000000063f257899 */ /* 0x000fe20008011405 */
[----:B------:R-:W-:Y:S11]  /*13b0*/  @!P3 BRA `(.L_x_16) ;  /* 0x0000009400d8b947 */ /* 0x000ff60003800000 */
[----:B------:R-:W-:-:S06]  /*13c0*/  UISETP.GT.U32.AND UP1, UPT, UR14, 0x1, UPT ;  /* 0x000000010e00788c */ /* 0x000fcc000bf24070 */
[----:B------:R-:W-:-:S13]  /*13d0*/  PLOP3.LUT P0, PT, PT, PT, UP1, 0x80, 0x0 ;  /* 0x000000000000781c */ /* 0x000fda0003f0f018 */
[----:B------:R-:W-:Y:S05]  /*13e0*/  @P0 EXIT ;  /* 0x000000000000094d */ /* 0x000fea0003800000 */
.L_x_17:
[----:B------:R-:W-:-:S08]  /*13f0*/  NOP ;  /* 0x0000000000007918 */ /* 0x000fd00000000000 */
[----:B------:R-:W0:Y:S02]  /*1400*/  USETMAXREG.TRY_ALLOC.CTAPOOL UP1, 0xe8 ;  /* 0x000000e8000079c8 */ /* 0x000e240008020600 */
[----:B0-----:R-:W-:-:S13]  /*1410*/  PLOP3.LUT P0, PT, PT, PT, UP1, 0x80, 0x0 ;  /* 0x000000000000781c */ /* 0x001fda0003f0f018 */
[----:B------:R-:W-:Y:S05]  /*1420*/  @!P0 BRA `(.L_x_17) ;  /* 0xfffffffc00f08947 */ /* 0x000fea000383ffff */
[----:B------:R-:W-:-:S13]  /*1430*/  LOP3.LUT P0, RZ, R0, 0xff, RZ, 0xc0, !PT ;  /* 0x000000ff00ff7812 */ /* 0x000fda000780c0ff */
[----:B------:R-:W-:Y:S05]  /*1440*/  @!P0 EXIT ;  /* 0x000000000000894d */ /* 0x000fea0003800000 */
[----:B------:R-:W0:Y:S01]  /*1450*/  S2UR UR5, SR_CgaCtaId ;  /* 0x00000000000579c3 */ /* 0x000e220000008800 */
[----:B------:R-:W-:Y:S01]  /*1460*/  VIADD R5, R5, 0xffffffff ;  /* 0xffffffff05057836 */ /* 0x000fe20000000000 */
[CC--:B------:R-:W-:Y:S01]  /*1470*/  LEA.HI R0, R9.reuse, R4.reuse, RZ, 0x2 ;  /* 0x0000000409007211 */ /* 0x0c0fe200078f10ff */
[----:B------:R-:W-:Y:S01]  /*1480*/  UMOV UR43, 0x400 ;  /* 0x00000400002b7882 */ /* 0x000fe20000000000 */
[----:B------:R-:W-:Y:S01]  /*1490*/  LEA.HI R9, R9, R4, RZ, 0x5 ;  /* 0x0000000409097211 */ /* 0x000fe200078f28ff */
[----:B------:R-:W-:Y:S01]  /*14a0*/  USHF.R.U32.HI UR4, URZ, 0x1, UR37 ;  /* 0x000000013f047899 */ /* 0x000fe20008011625 */
[----:B------:R-:W-:Y:S01]  /*14b0*/  R2UR UR45, R5 ;  /* 0x00000000052d72ca */ /* 0x000fe200000e0000 */
[----:B------:R-:W-:Y:S01]  /*14c0*/  ULOP3.LUT UR44, UR37, 0x1, URZ, 0xc0, !UPT ;  /* 0x00000001252c7892 */ /* 0x000fe2000f8ec03f */
[--C-:B------:R-:W-:Y:S01]  /*14d0*/  SHF.R.S32.HI R154, RZ, 0x2, R0.reuse ;  /* 0x00000002ff9a7819 */ /* 0x100fe20000011400 */
[----:B------:R-:W-:Y:S01]  /*14e0*/  UISETP.LT.AND UP1, UPT, UR37, 0x1, UPT ;  /* 0x000000012500788c */ /* 0x000fe2000bf21270 */
[----:B------:R-:W-:Y:S01]  /*14f0*/  SHF.R.S32.HI R3, RZ, 0x1f, R0 ;  /* 0x0000001fff037819 */ /* 0x000fe20000011400 */
[----:B------:R-:W-:Y:S01]  /*1500*/  ULOP3.LUT UR4, UR4, 0x1, URZ, 0xc0, !UPT ;  /* 0x0000000104047892 */ /* 0x000fe2000f8ec03f */
[----:B------:R-:W-:Y:S01]  /*1510*/  SHF.R.S32.HI R9, RZ, 0x5, R9 ;  /* 0x00000005ff097819 */ /* 0x000fe20000011409 */
[----:B------:R-:W-:Y:S01]  /*1520*/  ULDC UR6, c[0x0][0x284] ;  /* 0x0000a10000067ab9 */ /* 0x000fe20000000800 */
[----:B------:R-:W-:Y:S01]  /*1530*/  LEA.HI R3, R3, R154, RZ, 0x3 ;  /* 0x0000009a03037211 */ /* 0x000fe200078f18ff */
[----:B------:R-:W-:Y:S01]  /*1540*/  USEL UR44, UR44, URZ, !UP0 ;  /* 0x0000003f2c2c7287 */ /* 0x000fe2000c000000 */
[----:B------:R-:W-:Y:S01]  /*1550*/  LOP3.LUT R153, R0, 0xfffffffc, RZ, 0xc0, !PT ;  /* 0xfffffffc00997812 */ /* 0x000fe200078ec0ff */
[----:B------:R-:W-:Y:S01]  /*1560*/  USEL UR47, UR37, 0x1, UP1 ;  /* 0x00000001252f7887 */ /* 0x000fe20008800000 */
[----:B------:R-:W-:Y:S01]  /*1570*/  LOP3.LUT R3, R3, 0xfffffff8, RZ, 0xc0, !PT ;  /* 0xfffffff803037812 */ /* 0x000fe200078ec0ff */
[----:B------:R-:W-:Y:S01]  /*1580*/  USHF.L.U32 UR45, UR45, 0x3, URZ ;  /* 0x000000032d2d7899 */ /* 0x000fe2000800063f */
[----:B------:R-:W-:Y:S01]  /*1590*/  ISETP.NE.AND P0, PT, R5, RZ, PT ;  /* 0x000000ff0500720c */ /* 0x000fe20003f05270 */
[----:B------:R-:W-:Y:S01]  /*15a0*/  UISETP.EQ.U32.AND UP0, UPT, UR4, 0x1, !UP0 ;  /* 0x000000010400788c */ /* 0x000fe2000c702070 */
[----:B------:R-:W-:Y:S01]  /*15b0*/  IMAD.IADD R153, R4, 0x1, -R153 ;  /* 0x0000000104997824 */ /* 0x000fe200078e0a99 */
[----:B------:R-:W-:Y:S01]  /*15c0*/  ULOP3.LUT UR36, UR42, 0x1, URZ, 0xfc, !UPT ;  /* 0x000000012a247892 */ /* 0x000fe2000f8efc3f */
[----:B------:R-:W-:Y:S01]  /*15d0*/  IMAD.IADD R154, R154, 0x1, -R3 ;  /* 0x000000019a9a7824 */ /* 0x000fe200078e0a03 */
[----:B0-----:R-:W-:Y:S01]  /*15e0*/  ULEA UR43, UR5, UR43, 0x18 ;  /* 0x0000002b052b7291 */ /* 0x001fe2000f8ec03f */
[----:B------:R-:W-:Y:S01]  /*15f0*/  IMAD.U32 R157, RZ, RZ, UR45 ;  /* 0x0000002dff9d7e24 */ /* 0x000fe2000f8e00ff */
[----:B------:R-:W-:Y:S01]  /*1600*/  SEL R172, RZ, 0x1, P0 ;  /* 0x00000001ffac7807 */ /* 0x000fe20000000000 */
[--C-:B------:R-:W-:Y:S01]  /*1610*/  IMAD R161, R9, -0x10, -R154.reuse ;  /* 0xfffffff009a17824 */ /* 0x100fe200078e0a9a */
[----:B------:R-:W-:Y:S01]  /*1620*/  UIADD3 UR46, UR43, 0x30, URZ ;  /* 0x000000302b2e7890 */ /* 0x000fe2000fffe03f */
[--C-:B------:R-:W-:Y:S01]  /*1630*/  SHF.R.S32.HI R155, RZ, 0x1f, R154.reuse ;  /* 0x0000001fff9b7819 */ /* 0x100fe2000001149a */
[----:B------:R-:W-:Y:S01]  /*1640*/  UIADD3 UR47, -UR47, UR37, URZ ;  /* 0x000000252f2f7290 */ /* 0x000fe2000fffe13f */
[----:B------:R-:W-:Y:S01]  /*1650*/  LOP3.LUT R159, R157, 0x8, RZ, 0xc0, !PT ;  /* 0x000000089d9f7812 */ /* 0x000fe200078ec0ff */
[----:B------:R-:W-:Y:S01]  /*1660*/  VIADD R161, R161, UR6 ;  /* 0x00000006a1a17c36 */ /* 0x000fe20008000000 */
[----:B------:R-:W-:Y:S01]  /*1670*/  LOP3.LUT R157, R157, 0x8, RZ, 0xc, !PT ;  /* 0x000000089d9d7812 */ /* 0x000fe200078e0cff */
[----:B------:R-:W-:Y:S01]  /*1680*/  IMAD.U32 R156, RZ, RZ, UR46 ;  /* 0x0000002eff9c7e24 */ /* 0x000fe2000f8e00ff */
[----:B------:R-:W-:Y:S01]  /*1690*/  LOP3.LUT R159, R159, 0x18, RZ, 0x3c, !PT ;  /* 0x000000189f9f7812 */ /* 0x000fe200078e3cff */
[----:B------:R-:W-:Y:S01]  /*16a0*/  IMAD.WIDE R154, R9, 0x10, R154 ;  /* 0x00000010099a7825 */ /* 0x000fe200078e029a */
[----:B------:R-:W-:-:S03]  /*16b0*/  USEL UR48, URZ, 0x1, !UP0 ;  /* 0x000000013f307887 */ /* 0x000fc6000c000000 */
[----:B------:R-:W-:-:S09]  /*16c0*/  VIADD R158, R156, UR45 ;  /* 0x0000002d9c9e7c36 */ /* 0x000fd20008000000 */
.L_x_293:
[----:B------:R-:W-:Y:S01]  /*16d0*/  SHF.L.U32 R3, R172, 0x1f, RZ ;  /* 0x0000001fac037819 */ /* 0x000fe200000006ff */
[----:B------:R-:W-:Y:S02]  /*16e0*/  ULDC UR4, c[0x0][0x28c] ;  /* 0x0000a30000047ab9 */ /* 0x000fe40000000800 */
[----:B------:R-:W-:Y:S01]  /*16f0*/  ISETP.LT.AND P1, PT, RZ, UR4, PT ;  /* 0x00000004ff007c0c */ /* 0x000fe2000bf21270 */
[----:B------:R-:W0:Y:S02]  /*1700*/  SYNCS.PHASECHK.TRANS64.TRYWAIT P0, [R156+UR45], R3 ;  /* 0x000000039c0075a7 */ /* 0x000e24000800016d */
[----:B0-234-:R-:W-:Y:S10]  /*1710*/  @!P0 BRA `(.L_x_18) ;  /* 0x000000a000fc8947 */ /* 0x01dff40003800000 */
.L_x_313:
[----:B------:R-:W-:Y:S05]  /*1720*/  @P1 BRA `(.L_x_19) ;  /* 0x0000000000401947 */ /* 0x000fea0003800000 */
[----:B------:R-:W-:Y:S01]  /*1730*/  MOV R0, 0x0 ;  /* 0x0000000000007802 */ /* 0x000fe20000000f00 */
[----:B------:R-:W-:Y:S01]  /*1740*/  ULDC.64 UR4, c[0x4][0x68] ;  /* 0x01001a0000047ab9 */ /* 0x000fe20000000a00 */
[----:B------:R-:W-:Y:S01]  /*1750*/  ULDC.64 UR6, c[0x4][0x8] ;  /* 0x0100020000067ab9 */ /* 0x000fe20000000a00 */
[----:B------:R-:W-:Y:S01]  /*1760*/  IMAD.U32 R4, RZ, RZ, UR4 ;  /* 0x00000004ff047e24 */ /* 0x000fe2000f8e00ff */
[----:B------:R1:W2:Y:S01]  /*1770*/  LDC.64 R14, c[0x4][R0] ;  /* 0x01000000000e7b82 */ /* 0x0002a20000000a00 */
[----:B------:R-:W-:Y:S01]  /*1780*/  IMAD.U32 R5, RZ, RZ, UR5 ;  /* 0x00000005ff057e24 */ /* 0x000fe2000f8e00ff */
[----:B------:R-:W-:Y:S01]  /*1790*/  ULDC.64 UR4, c[0x4][0x70] ;  /* 0x01001c0000047ab9 */ /* 0x000fe20000000a00 */
[----:B------:R-:W-:Y:S02]  /*17a0*/  IMAD.U32 R10, RZ, RZ, UR6 ;  /* 0x00000006ff0a7e24 */ /* 0x000fe4000f8e00ff */
[----:B------:R-:W-:Y:S02]  /*17b0*/  IMAD.U32 R6, RZ, RZ, UR4 ;  /* 0x00000004ff067e24 */ /* 0x000fe4000f8e00ff */
[----:B------:R-:W-:-:S02]  /*17c0*/  IMAD.U32 R7, RZ, RZ, UR5 ;  /* 0x00000005ff077e24 */ /* 0x000fc4000f8e00ff */
[----:B------:R-:W-:Y:S02]  /*17d0*/  IMAD.U32 R11, RZ, RZ, UR7 ;  /* 0x00000007ff0b7e24 */ /* 0x000fe4000f8e00ff */
[----:B------:R-:W-:Y:S02]  /*17e0*/  IMAD.MOV.U32 R8, RZ, RZ, 0x1e1 ;  /* 0x000001e1ff087424 */ /* 0x000fe400078e00ff */
[----:B------:R-:W-:Y:S02]  /*17f0*/  IMAD.MOV.U32 R12, RZ, RZ, 0x1 ;  /* 0x00000001ff0c7424 */ /* 0x000fe400078e00ff */
[----:B-1----:R-:W-:-:S07]  /*1800*/  IMAD.MOV.U32 R13, RZ, RZ, RZ ;  /* 0x000000ffff0d7224 */ /* 0x002fce00078e00ff */
[----:B------:R-:W-:-:S07]  /*1810*/  LEPC R20, `(.L_x_19) ;  /* 0x000000001014794e */ /* 0x000fce0000000000 */
[----:B0-2--5:R-:W-:Y:S05]  /*1820*/  CALL.ABS.NOINC R14 ;  /* 0x000000000e007343 */ /* 0x025fea0003c00000 */
.L_x_19:
[----:B------:R-:W-:-:S05]  /*1830*/  IMAD.U32 R0, RZ, RZ, UR36 ;  /* 0x00000024ff007e24 */ /* 0x000fca000f8e00ff */
[----:B------:R-:W-:-:S13]  /*1840*/  ISETP.NE.AND P0, PT, R0, 0x3, PT ;  /* 0x000000030000780c */ /* 0x000fda0003f05270 */
[----:B------:R-:W-:Y:S05]  /*1850*/  @!P0 BRA `(.L_x_20) ;  /* 0x0000000000048947 */ /* 0x000fea0003800000 */
[----:B------:R-:W-:Y:S01]  /*1860*/  BPT.TRAP 0x1 ;  /* 0x000000040000795c */ /* 0x000fe20000300000 */
.L_x_20:
[----:B0-----:R-:W-:Y:S02]  /*1870*/  IMAD.U32 R3, RZ, RZ, UR44 ;  /* 0x0000002cff037e24 */ /* 0x001fe4000f8e00ff */
[----:B------:R-:W-:-:S03]  /*1880*/  IMAD.U32 R0, RZ, RZ, UR48 ;  /* 0x00000030ff007e24 */ /* 0x000fc6000f8e00ff */
[----:B------:R-:W-:Y:S02]  /*1890*/  LEA R3, R3, UR43, 0x3 ;  /* 0x0000002b03037c11 */ /* 0x000fe4000f8e18ff */
[----:B------:R-:W-:-:S04]  /*18a0*/  SHF.L.U32 R0, R0, 0x1f, RZ ;  /* 0x0000001f00007819 */ /* 0x000fc800000006ff */
[----:B------:R0:W1:Y:S01]  /*18b0*/  SYNCS.PHASECHK.TRANS64.TRYWAIT P1, [R3+URZ], R0 ;  /* 0x00000000030075a7 */ /* 0x000062000802017f */
[----:B------:R-:W-:Y:S05]  /*18c0*/  @!P0 BRA `(.L_x_21) ;  /* 0x0000000000048947 */ /* 0x000fea0003800000 */
[----:B------:R-:W-:Y:S01]  /*18d0*/  BPT.TRAP 0x1 ;  /* 0x000000040000795c */ /* 0x000fe20000300000 */
.L_x_21:
[----:B------:R-:W-:-:S05]  /*18e0*/  IMAD.U32 R4, RZ, RZ, UR47 ;  /* 0x0000002fff047e24 */ /* 0x000fca000f8e00ff */
[----:B------:R-:W-:Y:S01]  /*18f0*/  ISETP.GE.AND P2, PT, R4, 0x1, PT ;  /* 0x000000010400780c */ /* 0x000fe20003f46270 */
[----:B-1----:R-:W-:-:S12]  /*1900*/  @P1 BRA `(.L_x_22) ;  /* 0x0000000000081947 */ /* 0x002fd80003800000 */
[----:B------:R-:W1:Y:S02]  /*1910*/  SYNCS.PHASECHK.TRANS64.TRYWAIT P1, [R3+URZ], R0 ;  /* 0x00000000030075a7 */ /* 0x000e64000802017f */
[----:B-1----:R-:W-:Y:S05]  /*1920*/  @!P1 BRA `(.L_x_23) ;  /* 0x000000a0008c9947 */ /* 0x002fea0003800000 */
.L_x_22:
[----:B------:R-:W-:Y:S05]  /*1930*/  WARPSYNC.ALL ;  /* 0x0000000000007948 */ /* 0x000fea0003800000 */
[----:B------:R-:W-:Y:S01]  /*1940*/  UIADD3 UR4, UR43, 0x100, URZ ;  /* 0x000001002b047890 */ /* 0x000fe2000fffe03f */
[----:B------:R-:W-:Y:S01]  /*1950*/  WARPGROUP.ARRIVE ;  /* 0x00000000000079c5 */ /* 0x000fe20000000000 */
[----:B------:R-:W-:Y:S02]  /*1960*/  UIADD3 UR5, UR43, 0x8100, URZ ;  /* 0x000081002b057890 */ /* 0x000fe4000fffe03f */
[----:B------:R-:W-:Y:S02]  /*1970*/  USHF.R.U32.HI UR4, URZ, 0x4, UR4 ;  /* 0x000000043f047899 */ /* 0x000fe40008011604 */
[----:B------:R-:W-:-:S02]  /*1980*/  USHF.R.U32.HI UR5, URZ, 0x4, UR5 ;  /* 0x000000043f057899 */ /* 0x000fc40008011605 */
[----:B------:R-:W-:Y:S02]  /*1990*/  ULOP3.LUT UR4, UR4, 0x3fff, URZ, 0xc0, !UPT ;  /* 0x00003fff04047892 */ /* 0x000fe4000f8ec03f */
[----:B------:R-:W-:Y:S02]  /*19a0*/  ULOP3.LUT UR5, UR5, 0x3fff, URZ, 0xc0, !UPT ;  /* 0x00003fff05057892 */ /* 0x000fe4000f8ec03f */
[----:B------:R-:W-:Y:S02]  /*19b0*/  ULOP3.LUT UR4, UR4, 0x10000, URZ, 0xfc, !UPT ;  /* 0x0001000004047892 */ /* 0x000fe4000f8efc3f */
[----:B------:R-:W-:Y:S02]  /*19c0*/  ULOP3.LUT UR5, UR5, 0x10000, URZ, 0xfc, !UPT ;  /* 0x0001000005057892 */ /* 0x000fe4000f8efc3f */
[----:B------:R-:W-:Y:S02]  /*19d0*/  ULEA UR7, UR44, UR4, 0xa ;  /* 0x000000042c077291 */ /* 0x000fe4000f8e503f */
[----:B------:R-:W-:Y:S01]  /*19e0*/  ULEA UR6, UR44, UR5, 0xc ;  /* 0x000000052c067291 */ /* 0x000fe2000f8e603f */
[----:B------:R-:W-:Y:S01]  /*19f0*/  UMOV UR9, 0x40000040 ;  /* 0x4000004000097882 */ /* 0x000fe20000000000 */
[----:B------:R-:W-:-:S03]  /*1a00*/  UMOV UR11, 0x40000040 ;  /* 0x40000040000b7882 */ /* 0x000fc60000000000 */
[----:B------:R-:W-:Y:S02]  /*1a10*/  UMOV UR8, UR7 ;  /* 0x0000000700087c82 */ /* 0x000fe40008000000 */
[----:B------:R-:W-:Y:S02]  /*1a20*/  UMOV UR10, UR6 ;  /* 0x00000006000a7c82 */ /* 0x000fe40008000000 */
[----:B------:R-:W-:Y:S01]  /*1a30*/  HGMMA.64x256x8.F32.TF32 R24, gdesc[UR8], RZ, !UPT, gsb0 ;  /* 0x07e00000081879f0 */ /* 0x000fe2000c0028ff */
[----:B------:R-:W-:Y:S02]  /*1a40*/  UIADD3 UR8, UR7, 0x2, URZ ;  /* 0x0000000207087890 */ /* 0x000fe4000fffe03f */
[----:B------:R-:W-:Y:S01]  /*1a50*/  UIADD3 UR10, UR6, 0x2, URZ ;  /* 0x00000002060a7890 */ /* 0x000fe2000fffe03f */
[----:B------:R-:W-:Y:S01]  /*1a60*/  UMOV UR9, 0x40000040 ;  /* 0x4000004000097882 */ /* 0x000fe20000000000 */
[----:B------:R-:W-:Y:S01]  /*1a70*/  UMOV UR11, 0x40000040 ;  /* 0x40000040000b7882 */ /* 0x000fe20000000000 */
[----:B------:R-:W-:-:S02]  /*1a80*/  WARPGROUP.DEPBAR.LE gsb0, 0x0 ;  /* 0x00008000000079c5 */ /* 0x000fc40000010000 */
[----:B------:R-:W-:-:S15]  /*1a90*/  WARPGROUP.ARRIVE ;  /* 0x00000000000079c5 */ /* 0x000fde0000000000 */
[----:B------:R-:W-:-:S05]  /*1aa0*/  NOP ;  /* 0x0000000000007918 */ /* 0x000fca0000000000 */
[----:B------:R-:W-:Y:S01]  /*1ab0*/  HGMMA.64x256x8.F32.TF32 R24, gdesc[UR8], R24, gsb0 ;  /* 0x07e00000081879f0 */ /* 0x000fe20008002818 */
[----:B------:R-:W-:Y:S02]  /*1ac0*/  UIADD3 UR8, UR7, 0x4, URZ ;  /* 0x0000000407087890 */ /* 0x000fe4000fffe03f */
[----:B------:R-:W-:Y:S01]  /*1ad0*/  UIADD3 UR10, UR6, 0x4, URZ ;  /* 0x00000004060a7890 */ /* 0x000fe2000fffe03f */
[----:B------:R-:W-:Y:S01]  /*1ae0*/  UMOV UR9, 0x40000040 ;  /* 0x4000004000097882 */ /* 0x000fe20000000000 */
[----:B------:R-:W-:Y:S01]  /*1af0*/  UMOV UR11, 0x40000040 ;  /* 0x40000040000b7882 */ /* 0x000fe20000000000 */
[----:B------:R-:W-:Y:S02]  /*1b00*/  WARPGROUP.DEPBAR.LE gsb0, 0x0 ;  /* 0x00008000000079c5 */ /* 0x000fe40000010000 */
        /* <DEDUP_REMOVED lines=42> */
[----:B------:R-:W-:Y:S03]  /*1db0*/  HGMMA.64x256x8.F32.TF32 R24, gdesc[UR8], R24, gsb0 ;  /* 0x07e00000081879f0 */ /* 0x000fe60008002818 */
[----:B------:R-:W-:Y:S02]  /*1dc0*/  WARPGROUP.DEPBAR.LE gsb0, 0x0 ;  /* 0x00008000000079c5 */ /* 0x000fe40000010000 */
[----:B------:R-:W-:Y:S05]  /*1dd0*/  @!P2 BRA `(.L_x_24) ;  /* 0x0000000400a4a947 */ /* 0x000fea0003800000 */
[----:B------:R-:W-:Y:S01]  /*1de0*/  UIADD3 UR6, UR44, 0x1, URZ ;  /* 0x000000012c067890 */ /* 0x000fe2000fffe03f */
[----:B01----:R-:W-:Y:S02]  /*1df0*/  IMAD.U32 R0, RZ, RZ, UR47 ;  /* 0x0000002fff007e24 */ /* 0x003fe4000f8e00ff */
[----:B------:R-:W-:Y:S01]  /*1e00*/  IMAD.U32 R3, RZ, RZ, UR44 ;  /* 0x0000002cff037e24 */ /* 0x000fe2000f8e00ff */
[----:B------:R-:W-:-:S04]  /*1e10*/  UISETP.NE.AND UP0, UPT, UR6, 0x2, UPT ;  /* 0x000000020600788c */ /* 0x000fc8000bf05270 */
[----:B------:R-:W-:Y:S02]  /*1e20*/  USEL UR7, URZ, 0x1, UP0 ;  /* 0x000000013f077887 */ /* 0x000fe40008000000 */
[----:B------:R-:W-:Y:S02]  /*1e30*/  USEL UR6, UR6, URZ, UP0 ;  /* 0x0000003f06067287 */ /* 0x000fe40008000000 */
[----:B------:R-:W-:-:S06]  /*1e40*/  ULOP3.LUT UR7, UR48, UR7, URZ, 0x3c, !UPT ;  /* 0x0000000730077292 */ /* 0x000fcc000f8e3c3f */
[----:B------:R-:W-:-:S07]  /*1e50*/  IMAD.U32 R6, RZ, RZ, UR7 ;  /* 0x00000007ff067e24 */ /* 0x000fce000f8e00ff */
.L_x_31:
[----:B------:R-:W-:Y:S05]  /*1e60*/  @!P0 BRA `(.L_x_25) ;  /* 0x0000000000048947 */ /* 0x000fea0003800000 */
[----:B------:R-:W-:Y:S01]  /*1e70*/  BPT.TRAP 0x1 ;  /* 0x000000040000795c */ /* 0x000fe20000300000 */
.L_x_25:
[----:B------:R-:W-:Y:S01]  /*1e80*/  ULEA UR7, UR6, UR43, 0x3 ;  /* 0x0000002b06077291 */ /* 0x000fe2000f8e183f */
[----:B------:R-:W-:-:S08]  /*1e90*/  SHF.L.U32 R4, R6, 0x1f, RZ ;  /* 0x0000001f06047819 */ /* 0x000fd000000006ff */
[----:B------:R0:W1:Y:S01]  /*1ea0*/  SYNCS.PHASECHK.TRANS64.TRYWAIT P1, [UR7], R4 ;  /* 0x00000004ff0075a7 */ /* 0x0000620008020147 */
[----:B------:R-:W-:Y:S05]  /*1eb0*/  @!P0 BRA `(.L_x_26) ;  /* 0x0000000000048947 */ /* 0x000fea0003800000 */
[----:B------:R-:W-:Y:S01]  /*1ec0*/  BPT.TRAP 0x1 ;  /* 0x000000040000795c */ /* 0x000fe20000300000 */
.L_x_26:
[----:B-1----:R-:W-:Y:S05]  /*1ed0*/  @P1 BRA `(.L_x_27) ;  /* 0x0000000000081947 */ /* 0x002fea0003800000 */
[----:B------:R-:W1:Y:S02]  /*1ee0*/  SYNCS.PHASECHK.TRANS64.TRYWAIT P1, [UR7], R4 ;  /* 0x00000004ff0075a7 */ /* 0x000e640008020147 */
[----:B-1----:R-:W-:Y:S05]  /*1ef0*/  @!P1 BRA `(.L_x_28) ;  /* 0x0000009c002c9947 */ /* 0x002fea0003800000 */
.L_x_27:
[----:B------:R-:W-:Y:S01]  /*1f00*/  ULEA UR12, UR6, UR4, 0xa ;  /* 0x00000004060c7291 */ /* 0x000fe2000f8e503f */
[----:B------:R-:W-:Y:S01]  /*1f10*/  WARPGROUP.ARRIVE ;  /* 0x00000000000079c5 */ /* 0x000fe20000000000 */
[----:B------:R-:W-:Y:S01]  /*1f20*/  ULEA UR7, UR6, UR5, 0xc ;  /* 0x0000000506077291 */ /* 0x000fe2000f8e603f */
[----:B------:R-:W-:Y:S01]  /*1f30*/  UMOV UR9, 0x40000040 ;  /* 0x4000004000097882 */ /* 0x000fe20000000000 */
[----:B------:R-:W-:-:S03]  /*1f40*/  UMOV UR11, 0x40000040 ;  /* 0x40000040000b7882 */ /* 0x000fc60000000000 */
[----:B------:R-:W-:Y:S02]  /*1f50*/  UMOV UR8, UR12 ;  /* 0x0000000c00087c82 */ /* 0x000fe40008000000 */
[----:B------:R-:W-:Y:S02]  /*1f60*/  UMOV UR10, UR7 ;  /* 0x00000007000a7c82 */ /* 0x000fe40008000000 */
[----:B------:R-:W-:Y:S01]  /*1f70*/  HGMMA.64x256x8.F32.TF32 R24, gdesc[UR8], R24, gsb0 ;  /* 0x07e00000081879f0 */ /* 0x000fe20008002818 */
        /* <DEDUP_REMOVED lines=58> */
[----:B------:R-:W-:Y:S01]  /*2320*/  BPT.TRAP 0x1 ;  /* 0x000000040000795c */ /* 0x000fe20000300000 */
.L_x_29:
[----:B------:R-:W-:Y:S01]  /*2330*/  ISETP.NE.AND P1, PT, R160, RZ, PT ;  /* 0x000000ffa000720c */ /* 0x000fe20003f25270 */
[----:B------:R-:W-:-:S12]  /*2340*/  UISETP.GT.U32.AND UP0, UPT, UR42, 0x1, UPT ;  /* 0x000000012a00788c */ /* 0x000fd8000bf04070 */
[----:B01----:R-:W-:-:S05]  /*2350*/  @P1 LEA R4, R3, UR43, 0x3 ;  /* 0x0000002b03041c11 */ /* 0x003fca000f8e18ff */
[----:B------:R-:W-:-:S05]  /*2360*/  @P1 VIADD R5, R4, 0x10 ;  /* 0x0000001004051836 */ /* 0x000fca0000000000 */
[----:B------:R-:W-:-:S04]  /*2370*/  @P1 PRMT R5, R152, 0x654, R5 ;  /* 0x0000065498051816 */ /* 0x000fc80000000005 */
[----:B------:R0:W-:Y:S01]  /*2380*/  @P1 SYNCS.ARRIVE.TRANS64.RED.A1T0 RZ, [R5+URZ], RZ ;  /* 0x000000ff05ff19a7 */ /* 0x0001e2000810043f */
[----:B------:R-:W-:-:S13]  /*2390*/  PLOP3.LUT P1, PT, PT, PT, UP0, 0x80, 0x0 ;  /* 0x000000000000781c */ /* 0x000fda0003f2f008 */
[----:B0-----:R-:W-:Y:S05]  /*23a0*/  @P1 BRA `(.L_x_30) ;  /* 0x0000000000041947 */ /* 0x001fea0003800000 */
[----:B------:R-:W-:Y:S01]  /*23b0*/  BPT.TRAP 0x1 ;  /* 0x000000040000795c */ /* 0x000fe20000300000 */
.L_x_30:
[----:B------:R-:W-:Y:S01]  /*23c0*/  UIADD3 UR6, UR6, 0x1, URZ ;  /* 0x0000000106067890 */ /* 0x000fe2000fffe03f */
[C---:B------:R-:W-:Y:S01]  /*23d0*/  ISETP.GT.AND P2, PT, R0.reuse, 0x1, PT ;  /* 0x000000010000780c */ /* 0x040fe20003f44270 */
[----:B------:R-:W-:Y:S02]  /*23e0*/  VIADD R3, R3, 0x1 ;  /* 0x0000000103037836 */ /* 0x000fe40000000000 */
[----:B------:R-:W-:Y:S01]  /*23f0*/  UISETP.NE.AND UP0, UPT, UR6, 0x2, UPT ;  /* 0x000000020600788c */ /* 0x000fe2000bf05270 */
[----:B------:R-:W-:Y:S02]  /*2400*/  VIADD R0, R0, 0xffffffff ;  /* 0xffffffff00007836 */ /* 0x000fe40000000000 */
[C---:B------:R-:W-:Y:S01]  /*2410*/  ISETP.NE.AND P1, PT, R3.reuse, 0x2, PT ;  /* 0x000000020300780c */ /* 0x040fe20003f25270 */
[----:B------:R-:W-:Y:S02]  /*2420*/  USEL UR7, URZ, 0x1, UP0 ;  /* 0x000000013f077887 */ /* 0x000fe40008000000 */
[----:B------:R-:W-:Y:S01]  /*2430*/  USEL UR6, UR6, URZ, UP0 ;  /* 0x0000003f06067287 */ /* 0x000fe20008000000 */
[----:B------:R-:W-:-:S03]  /*2440*/  SEL R3, R3, RZ, P1 ;  /* 0x000000ff03037207 */ /* 0x000fc60000800000 */
[----:B------:R-:W-:Y:S01]  /*2450*/  LOP3.LUT R6, R6, UR7, RZ, 0x3c, !PT ;  /* 0x0000000706067c12 */ /* 0x000fe2000f8e3cff */
[----:B------:R-:W-:Y:S07]  /*2460*/  @P2 BRA `(.L_x_31) ;  /* 0xfffffff8007c2947 */ /* 0x000fee000383ffff */
.L_x_24:
[----:B------:R-:W-:Y:S01]  /*2470*/  ULDC UR4, c[0x0][0x28c] ;  /* 0x0000a30000047ab9 */ /* 0x000fe20000000800 */
[----:B------:R2:W-:Y:S01]  /*2480*/  SYNCS.ARRIVE.TRANS64.A1T0 RZ, [R157+UR46], RZ ;  /* 0x000000ff9dff79a7 */ /* 0x0005e2000810002e */
[----:B------:R-:W-:-:S06]  /*2490*/  UISETP.GE.AND UP0, UPT, UR4, 0x1, UPT ;  /* 0x000000010400788c */ /* 0x000fcc000bf06270 */
[----:B------:R-:W-:-:S13]  /*24a0*/  PLOP3.LUT P1, PT, PT, PT, UP0, 0x80, 0x0 ;  /* 0x000000000000781c */ /* 0x000fda0003f2f008 */
[----:B--2---:R-:W-:Y:S05]  /*24b0*/  @!P1 BRA `(.L_x_32) ;  /* 0x0000000000409947 */ /* 0x004fea0003800000 */
[----:B------:R-:W-:Y:S05]  /*24c0*/  @!P0 BRA `(.L_x_33) ;  /* 0x0000000000048947 */ /* 0x000fea0003800000 */
[----:B------:R-:W-:Y:S01]  /*24d0*/  BPT.TRAP 0x1 ;  /* 0x000000040000795c */ /* 0x000fe20000300000 */
.L_x_33:
[----:B------:R-:W-:Y:S01]  /*24e0*/  ISETP.NE.AND P0, PT, R160, RZ, PT ;  /* 0x000000ffa000720c */ /* 0x000fe20003f05270 */
[----:B01----:R-:W-:-:S12]  /*24f0*/  IMAD.U32 R3, RZ, RZ, UR43 ;  /* 0x0000002bff037e24 */ /* 0x003fd8000f8e00ff */
[----:B------:R-:W-:-:S05]  /*2500*/  VOTEU.ANY UP0, P0 ;  /* 0x00000000003f7886 */ /* 0x000fca0000000100 */
[----:B------:R-:W-:Y:S02]  /*2510*/  @UP0 UIADD3 UR5, UR47, UR44, URZ ;  /* 0x0000002c2f050290 */ /* 0x000fe4000fffe03f */
[----:B------:R-:W-:-:S04]  /*2520*/  UISETP.GT.U32.AND UP0, UPT, UR42, 0x1, UPT ;  /* 0x000000012a00788c */ /* 0x000fc8000bf04070 */
[----:B------:R-:W-:-:S04]  /*2530*/  IMAD.U32 R0, RZ, RZ, UR5 ;  /* 0x00000005ff007e24 */ /* 0x000fc8000f8e00ff */
[----:B------:R-:W-:-:S05]  /*2540*/  @P0 IMAD.SHL.U32 R0, R0, 0x8, RZ ;  /* 0x0000000800000824 */ /* 0x000fca00078e00ff */
[----:B------:R-:W-:-:S04]  /*2550*/  @P0 LOP3.LUT R0, R0, 0x8, RZ, 0xc0, !PT ;  /* 0x0000000800000812 */ /* 0x000fc800078ec0ff */
[----:B------:R-:W-:-:S04]  /*2560*/  @P0 IADD3 R3, R3, 0x10, R0 ;  /* 0x0000001003030810 */ /* 0x000fc80007ffe000 */
[----:B------:R-:W-:-:S04]  /*2570*/  @P0 PRMT R3, R152, 0x654, R3 ;  /* 0x0000065498030816 */ /* 0x000fc80000000003 */
[----:B------:R2:W-:Y:S01]  /*2580*/  @P0 SYNCS.ARRIVE.TRANS64.RED.A1T0 RZ, [R3+URZ], RZ ;  /* 0x000000ff03ff09a7 */ /* 0x0005e2000810043f */
[----:B------:R-:W-:-:S13]  /*2590*/  PLOP3.LUT P0, PT, PT, PT, UP0, 0x80, 0x0 ;  /* 0x000000000000781c */ /* 0x000fda0003f0f008 */
[----:B--2---:R-:W-:Y:S05]  /*25a0*/  @P0 BRA `(.L_x_32) ;  /* 0x0000000000040947 */ /* 0x004fea0003800000 */
[----:B------:R-:W-:Y:S01]  /*25b0*/  BPT.TRAP 0x1 ;  /* 0x000000040000795c */ /* 0x000fe20000300000 */
.L_x_32:
[----:B01----:R-:W-:Y:S01]  /*25c0*/  SHF.L.U32 R3, R172, 0x1f, RZ ;  /* 0x0000001fac037819 */ /* 0x003fe200000006ff */
[----:B------:R-:W-:Y:S01]  /*25d0*/  ULEA UR6, UR37, UR44, 0x1 ;  /* 0x0000002c25067291 */ /* 0x000fe2000f8e083f */
[----:B------:R-:W0:Y:S01]  /*25e0*/  LDC R6, c[0x0][0x288] ;  /* 0x0000a200ff067b82 */ /* 0x000e220000000800 */
[----:B------:R-:W-:Y:S01]  /*25f0*/  UIADD3 UR4, UR4, 0x7e, URZ ;  /* 0x0000007e04047890 */ /* 0x000fe2000fffe03f */
[----:B------:R-:W-:Y:S01]  /*2600*/  IMAD.SHL.U32 R12, R153, 0x2, RZ ;  /* 0x00000002990c7824 */ /* 0x000fe200078e00ff */
[----:B------:R-:W-:Y:S02]  /*2610*/  USHF.R.U32.HI UR5, URZ, 0x1, UR6 ;  /* 0x000000013f057899 */ /* 0x000fe40008011606 */
[----:B------:R-:W-:Y:S02]  /*2620*/  UISETP.GT.U32.AND UP0, UPT, UR6, 0x1, UPT ;  /* 0x000000010600788c */ /* 0x000fe4000bf04070 */
[----:B------:R-:W-:Y:S01]  /*2630*/  ULOP3.LUT UR5, UR5, 0x1, URZ, 0xc0, !UPT ;  /* 0x0000000105057892 */ /* 0x000fe2000f8ec03f */
[----:B------:R-:W1:Y:S01]  /*2640*/  SYNCS.PHASECHK.TRANS64.TRYWAIT P0, [R156+UR45+0x10], R3 ;  /* 0x000010039c0075a7 */ /* 0x000e62000800016d */
[----:B------:R-:W-:Y:S01]  /*2650*/  UISETP.LT.U32.AND UP0, UPT, UR4, 0x7f, UP0 ;  /* 0x0000007f0400788c */ /* 0x000fe20008701070 */
[----:B------:R-:W-:Y:S01]  /*2660*/  SHF.R.S32.HI R13, RZ, 0x1f, R12 ;  /* 0x0000001fff0d7819 */ /* 0x000fe2000001140c */
[----:B------:R-:W-:-:S02]  /*2670*/  UISETP.NE.U32.AND UP1, UPT, UR5, 0x1, UPT ;  /* 0x000000010500788c */ /* 0x000fc4000bf25070 */
[----:B------:R-:W-:Y:S02]  /*2680*/  USEL UR5, URZ, 0x1, !UP0 ;  /* 0x000000013f057887 */ /* 0x000fe4000c000000 */
[----:B------:R-:W-:-:S04]  /*2690*/  UISETP.GT.U32.AND UP1, UPT, UR4, 0x7e, !UP1 ;  /* 0x0000007e0400788c */ /* 0x000fc8000cf24070 */
[----:B------:R-:W-:-:S04]  /*26a0*/  USEL UR4, URZ, 0x1, !UP1 ;  /* 0x000000013f047887 */ /* 0x000fc8000c800000 */
[----:B------:R-:W-:Y:S01]  /*26b0*/  ULOP3.LUT UR48, UR4, UR48, UR5, 0x96, !UPT ;  /* 0x0000003004307292 */ /* 0x000fe2000f8e9605 */
[----:B01----:R-:W-:Y:S11]  /*26c0*/  @!P0 BRA `(.L_x_34) ;  /* 0x0000009400508947 */ /* 0x003ff60003800000 */
.L_x_314:
[----:B------:R-:W-:Y:S01]  /*26d0*/  IMAD.SHL.U32 R4, R18, 0x40, RZ ;  /* 0x0000004012047824 */ /* 0x000fe200078e00ff */
[----:B------:R-:W-:Y:S01]  /*26e0*/  ULDC UR6, c[0x0][0x284] ;  /* 0x0000a10000067ab9 */ /* 0x000fe20000000800 */
[----:B------:R-:W-:Y:S01]  /*26f0*/  IMAD.SHL.U32 R14, R2, 0x100, RZ ;  /* 0x00000100020e7824 */ /* 0x000fe200078e00ff */
[----:B------:R-:W-:Y:S01]  /*2700*/  SHF.R.S32.HI R7, RZ, 0x1f, R19 ;  /* 0x0000001fff077819 */ /* 0x000fe20000011413 */
[----:B------:R-:W-:Y:S01]  /*2710*/  ULDC.64 UR4, c[0x0][0x5d0] ;  /* 0x0001740000047ab9 */ /* 0x000fe20000000a00 */
[----:B------:R-:W-:Y:S01]  /*2720*/  ISETP.GE.AND P0, PT, R4, UR6, PT ;  /* 0x0000000604007c0c */ /* 0x000fe2000bf06270 */
[----:B0-----:R-:W-:Y:S01]  /*2730*/  IMAD.WIDE.U32 R2, R19, UR4, R12 ;  /* 0x0000000413027c25 */ /* 0x001fe2000f8e000c */
[----:B------:R-:W-:Y:S01]  /*2740*/  SHF.R.S32.HI R15, RZ, 0x1f, R14 ;  /* 0x0000001fff0f7819 */ /* 0x000fe2000001140e */
[----:B------:R-:W-:Y:S01]  /*2750*/  ULOP3.LUT UR44, UR44, 0x1, URZ, 0xc0, !UPT ;  /* 0x000000012c2c7892 */ /* 0x000fe2000f8ec03f */
[C---:B------:R-:W-:Y:S01]  /*2760*/  ISETP.GE.OR P0, PT, R14.reuse, R6, P0 ;  /* 0x000000060e00720c */ /* 0x040fe20000706670 */
[----:B------:R-:W-:Y:S01]  /*2770*/  IMAD R0, R7, UR4, RZ ;  /* 0x0000000407007c24 */ /* 0x000fe2000f8e02ff */
[----:B------:R-:W-:-:S03]  /*2780*/  IADD3 R164, P1, R14, R2, RZ ;  /* 0x000000020ea47210 */ /* 0x000fc60007f3e0ff */
[----:B------:R-:W-:-:S05]  /*2790*/  IMAD R5, R19, UR5, R0 ;  /* 0x0000000513057c24 */ /* 0x000fca000f8e0200 */
[----:B------:R-:W-:-:S03]  /*27a0*/  IADD3.X R165, R15, R3, R5, P1, !PT ;  /* 0x000000030fa57210 */ /* 0x000fc60000ffe405 */
[----:B------:R-:W-:Y:S05]  /*27b0*/  @P0 BRA `(.L_x_35) ;  /* 0x0000007c00040947 */ /* 0x000fea0003800000 */
[----:B------:R-:W0:Y:S01]  /*27c0*/  LDC.64 R10, c[0x0][0x5c8] ;  /* 0x00017200ff0a7b82 */ /* 0x000e220000000a00 */
[----:B-----5:R-:W-:Y:S01]  /*27d0*/  FSETP.NEU.AND P0, PT, R22, RZ, PT ;  /* 0x000000ff1600720b */ /* 0x020fe20003f0d000 */
[----:B------:R-:W-:Y:S01]  /*27e0*/  IMAD R3, R153, -0x2, R6 ;  /* 0xfffffffe99037824 */ /* 0x000fe200078e0206 */
[----:B------:R-:W-:Y:S01]  /*27f0*/  BSSY B0, `(.L_x_35) ;  /* 0x00007bd000007945 */ /* 0x000fe20003800000 */
[----:B------:R-:W-:-:S04]  /*2800*/  IMAD.WIDE R162, R18, 0x40, R154 ;  /* 0x0000004012a27825 */ /* 0x000fc800078e029a */
[----:B------:R-:W-:Y:S02]  /*2810*/  IMAD.IADD R0, R3, 0x1, -R14 ;  /* 0x0000000103007824 */ /* 0x000fe400078e0a0e */
[----:B------:R-:W-:-:S03]  /*2820*/  IMAD.IADD R2, R161, 0x1, -R4 ;  /* 0x00000001a1027824 */ /* 0x000fc600078e0a04 */
[----:B------:R-:W-:-:S04]  /*2830*/  ISETP.GT.AND P1, PT, R0, RZ, PT ;  /* 0x000000ff0000720c */ /* 0x000fc80003f24270 */
[----:B------:R-:W-:Y:S01]  /*2840*/  ISETP.GT.AND P2, PT, R2, RZ, P1 ;  /* 0x000000ff0200720c */ /* 0x000fe20000f44270 */
[-C--:B0-----:R-:W-:Y:S02]  /*2850*/  IMAD R3, R163, R10.reuse, RZ ;  /* 0x0000000aa3037224 */ /* 0x081fe400078e02ff */
[----:B------:R-:W-:-:S04]  /*2860*/  IMAD.WIDE.U32 R164, R162, R10, R164 ;  /* 0x0000000aa2a47225 */ /* 0x000fc800078e00a4 */
[----:B------:R-:W-:-:S04]  /*2870*/  IMAD R3, R162, R11, R3 ;  /* 0x0000000ba2037224 */ /* 0x000fc800078e0203 */
[----:B------:R-:W-:Y:S01]  /*2880*/  IMAD.IADD R173, R165, 0x1, R3 ;  /* 0x00000001a5ad7824 */ /* 0x000fe200078e0203 */
[----:B------:R-:W-:Y:S06]  /*2890*/  @!P0 BRA `(.L_x_36) ;  /* 0x0000005400988947 */ /* 0x000fec0003800000 */
[----:B------:R-:W0:Y:S01]  /*28a0*/  LDC.64 R20, c[0x0][0x5b8] ;  /* 0x00016e00ff147b82 */ /* 0x000e220000000a00 */
[----:B------:R-:W-:-:S07]  /*28b0*/  ULDC.64 UR4, c[0x0][0x5c0] ;  /* 0x0001700000047ab9 */ /* 0x000fce0000000a00 */
[----:B------:R-:W1:Y:S08]  /*28c0*/  LDC.64 R174, c[0x0][0x5b0] ;  /* 0x00016c00ffae7b82 */ /* 0x000e700000000a00 */
[----:B------:R-:W2:Y:S01]  /*28d0*/  LDC.64 R8, c[0x0][0x5a8] ;  /* 0x00016a00ff087b82 */ /* 0x000ea20000000a00 */
[-C--:B0-----:R-:W-:Y:S02]  /*28e0*/  IMAD R6, R7, R20.reuse, RZ ;  /* 0x0000001407067224 */ /* 0x081fe400078e02ff */
[----:B------:R-:W-:-:S04]  /*28f0*/  IMAD.WIDE.U32 R4, R19, R20, R12 ;  /* 0x0000001413047225 */ /* 0x000fc800078e000c */
[----:B------:R-:W-:Y:S01]  /*2900*/  IMAD R165, R19, R21, R6 ;  /* 0x0000001513a57224 */ /* 0x000fe200078e0206 */
[----:B------:R-:W-:Y:S01]  /*2910*/  IADD3 R166, P0, R14, R4, RZ ;  /* 0x000000040ea67210 */ /* 0x000fe20007f1e0ff */
[----:B-1----:R-:W-:-:S03]  /*2920*/  IMAD R3, R163, R174, RZ ;  /* 0x000000aea3037224 */ /* 0x002fc600078e02ff */
[----:B------:R-:W-:Y:S01]  /*2930*/  IADD3.X R167, R15, R5, R165, P0, !PT ;  /* 0x000000050fa77210 */ /* 0x000fe200007fe4a5 */
[C---:B------:R-:W-:Y:S02]  /*2940*/  IMAD R163, R162.reuse, R175, R3 ;  /* 0x000000afa2a37224 */ /* 0x040fe400078e0203 */
[----:B------:R-:W-:-:S04]  /*2950*/  IMAD.WIDE.U32 R4, R162, R174, R166 ;  /* 0x000000aea2047225 */ /* 0x000fc800078e00a6 */
[----:B------:R-:W-:Y:S01]  /*2960*/  IMAD.IADD R3, R5, 0x1, R163 ;  /* 0x0000000105037824 */ /* 0x000fe200078e02a3 */
[----:B--2---:R-:W-:-:S04]  /*2970*/  LEA R6, P0, R4, R8, 0x2 ;  /* 0x0000000804067211 */ /* 0x004fc800078010ff */
[----:B------:R-:W-:-:S05]  /*2980*/  LEA.HI.X R7, R4, R9, R3, 0x2, P0 ;  /* 0x0000000904077211 */ /* 0x000fca00000f1403 */
[----:B------:R0:W2:Y:S01]  /*2990*/  @P2 LDG.E.LTC128B R3, desc[UR50][R6.64] ;  /* 0x0000003206032981 */ /* 0x0000a2000c1e1920 */
[----:B------:R-:W-:Y:S01]  /*29a0*/  IMAD.WIDE.U32 R4, R162, R174, R14 ;  /* 0x000000aea2047225 */ /* 0x000fe200078e000e */
[C---:B------:R-:W-:Y:S01]  /*29b0*/  SHF.L.U64.HI R171, R174.reuse, 0x3, R175 ;  /* 0x00000003aeab7819 */ /* 0x040fe200000102af */
[----:B------:R-:W-:Y:S02]  /*29c0*/  BSSY B1, `(.L_x_37) ;  /* 0x0000014000017945 */ /* 0x000fe40003800000 */
[----:B------:R-:W-:Y:S01]  /*29d0*/  IMAD.SHL.U32 R170, R174, 0x8, RZ ;  /* 0x00000008aeaa7824 */ /* 0x000fe200078e00ff */
[----:B------:R-:W-:Y:S02]  /*29e0*/  IADD3 R168, P0, R12, R4, RZ ;  /* 0x000000040ca87210 */ /* 0x000fe40007f1e0ff */
[----:B------:R-:W-:Y:S01]  /*29f0*/  LEA R4, P3, R164, UR4, 0x2 ;  /* 0x00000004a4047c11 */ /* 0x000fe2000f8610ff */
[----:B------:R-:W-:Y:S01]  /*2a00*/  IMAD.WIDE.U32 R170, R162, R174, R170 ;  /* 0x000000aea2aa7225 */ /* 0x000fe200078e00aa */
[----:B------:R-:W-:-:S02]  /*2a10*/  IADD3.X R169, R13, R163, R5, P0, !PT ;  /* 0x000000a30da97210 */ /* 0x000fc400007fe405 */
[----:B------:R-:W-:Y:S02]  /*2a20*/  LEA.HI.X R5, R164, UR5, R173, 0x2, P3 ;  /* 0x00000005a4057c11 */ /* 0x000fe400098f14ad */
[----:B------:R-:W-:Y:S01]  /*2a30*/  ISETP.GT.AND P0, PT, R0, 0x1, PT ;  /* 0x000000010000780c */ /* 0x000fe20003f04270 */
[----:B------:R-:W-:-:S03]  /*2a40*/  IMAD.WIDE.U32 R168, R19, R20, R168 ;  /* 0x0000001413a87225 */ /* 0x000fc600078e00a8 */
[----:B------:R-:W-:Y:S01]  /*2a50*/  ISETP.GT.AND P3, PT, R2, RZ, P0 ;  /* 0x000000ff0200720c */ /* 0x000fe20000764270 */
[----:B0-----:R-:W-:Y:S01]  /*2a60*/  IMAD.IADD R7, R165, 0x1, R169 ;  /* 0x00000001a5077824 */ /* 0x001fe200078e02a9 */
[----:B------:R-:W-:-:S04]  /*2a70*/  LEA R6, P4, R168, R8, 0x2 ;  /* 0x00000008a8067211 */ /* 0x000fc800078810ff */
[----:B------:R-:W-:Y:S02]  /*2a80*/  LEA.HI.X R7, R168, R9, R7, 0x2, P4 ;  /* 0x00000009a8077211 */ /* 0x000fe400020f1407 */
[----:B--2---:R-:W-:-:S05]  /*2a90*/  LOP3.LUT R21, R3, 0xffffe000, RZ, 0xc0, !PT ;  /* 0xffffe00003157812 */ /* 0x004fca00078ec0ff */
[----:B------:R-:W-:-:S04]  /*2aa0*/  FMUL R21, R21, R22 ;  /* 0x0000001615157220 */ /* 0x000fc80000400000 */
[----:B------:R-:W-:-:S05]  /*2ab0*/  FFMA R21, R24, R23, R21 ;  /* 0x0000001718157223 */ /* 0x000fca0000000015 */
[----:B------:R-:W-:-:S05]  /*2ac0*/  F2FP.TF32.F32.PACK_B R21, R21 ;  /* 0x00000015ff15723e */ /* 0x000fca00024050ff */
[----:B------:R0:W-:Y:S01]  /*2ad0*/  @P2 STG.E desc[UR50][R4.64], R21 ;  /* 0x0000001504002986 */ /* 0x0001e2000c101932 */
[----:B------:R-:W-:Y:S05]  /*2ae0*/  @!P3 BRA `(.L_x_38) ;  /* 0x000000000004b947 */ /* 0x000fea0003800000 */
[----:B------:R1:W5:Y:S02]  /*2af0*/  LDG.E.LTC128B R3, desc[UR50][R6.64+0x4] ;  /* 0x0000043206037981 */ /* 0x000364000c1e1920 */
.L_x_38:
[----:B------:R-:W-:Y:S05]  /*2b00*/  BSYNC B1 ;  /* 0x0000000000017941 */ /* 0x000fea0003800000 */
.L_x_37:
[----:B0----5:R-:W-:Y:S01]  /*2b10*/  LOP3.LUT R21, R3, 0xffffe000, RZ, 0xc0, !PT ;  /* 0xffffe00003157812 */ /* 0x021fe200078ec0ff */
[----:B------:R-:W-:Y:S01]  /*2b20*/  IMAD.IADD R169, R163, 0x1, R171 ;  /* 0x00000001a3a97824 */ /* 0x000fe200078e02ab */
[----:B------:R-:W-:Y:S02]  /*2b30*/  IADD3 R162, P2, R166, R170, RZ ;  /* 0x000000aaa6a27210 */ /* 0x000fe40007f5e0ff */
[----:B------:R-:W-:Y:S01]  /*2b40*/  ISETP.GT.AND P1, PT, R2, 0x8, P1 ;  /* 0x000000080200780c */ /* 0x000fe20000f24270 */
[----:B------:R-:W-:Y:S02]  /*2b50*/  FMUL R18, R21, R22 ;  /* 0x0000001615127220 */ /* 0x000fe40000400000 */
[----:B------:R-:W-:Y:S01]  /*2b60*/  IMAD.X R166, R169, 0x1, R167, P2 ;  /* 0x00000001a9a67824 */ /* 0x000fe200010e06a7 */
[----:B------:R-:W-:Y:S01]  /*2b70*/  LEA R24, P2, R162, R8, 0x2 ;  /* 0x00000008a2187211 */ /* 0x000fe200078410ff */
[----:B------:R-:W-:Y:S01]  /*2b80*/  FFMA R163, R25, R23, R18 ;  /* 0x0000001719a37223 */ /* 0x000fe20000000012 */
[----:B------:R-:W-:-:S02]  /*2b90*/  IMAD.MOV.U32 R18, RZ, RZ, R3 ;  /* 0x000000ffff127224 */ /* 0x000fc400078e0003 */
[----:B------:R-:W-:Y:S02]  /*2ba0*/  LEA.HI.X R25, R162, R9, R166, 0x2, P2 ;  /* 0x00000009a2197211 */ /* 0x000fe400010f14a6 */
[----:B------:R-:W-:-:S05]  /*2bb0*/  F2FP.TF32.F32.PACK_B R163, R163 ;  /* 0x000000a3ffa3723e */ /* 0x000fca00024050ff */
[----:B------:R0:W-:Y:S04]  /*2bc0*/  @P3 STG.E desc[UR50][R4.64+0x4], R163 ;  /* 0x000004a304003986 */ /* 0x0001e8000c101932 */
[----:B------:R-:W2:Y:S01]  /*2bd0*/  @P1 LDG.E.LTC128B R18, desc[UR50][R24.64] ;  /* 0x0000003218121981 */ /* 0x000ea2000c1e1920 */
[----:B------:R-:W-:Y:S01]  /*2be0*/  IADD3 R12, P2, P3, R12, R170, R14 ;  /* 0x000000aa0c0c7210 */ /* 0x000fe20007b5e00e */
[----:B------:R-:W-:Y:S01]  /*2bf0*/  BSSY B1, `(.L_x_39) ;  /* 0x0000011000017945 */ /* 0x000fe20003800000 */
[C---:B------:R-:W-:Y:S02]  /*2c00*/  SHF.L.U64.HI R11, R10.reuse, 0x5, R11 ;  /* 0x000000050a0b7819 */ /* 0x040fe4000001020b */
[----:B------:R-:W-:Y:S02]  /*2c10*/  IADD3.X R13, R13, R169, R15, P2, P3 ;  /* 0x000000a90d0d7210 */ /* 0x000fe400017e640f */
[----:B------:R-:W-:-:S02]  /*2c20*/  LEA R10, P2, R10, R4, 0x5 ;  /* 0x000000040a0a7211 */ /* 0x000fc400078428ff */
[----:B------:R-:W-:Y:S01]  /*2c30*/  ISETP.GT.AND P0, PT, R2, 0x8, P0 ;  /* 0x000000080200780c */ /* 0x000fe20000704270 */
[----:B------:R-:W-:-:S04]  /*2c40*/  IMAD.WIDE.U32 R20, R19, R20, R12 ;  /* 0x0000001413147225 */ /* 0x000fc800078e000c */
[----:B------:R-:W-:Y:S01]  /*2c50*/  IMAD.X R11, R11, 0x1, R5, P2 ;  /* 0x000000010b0b7824 */ /* 0x000fe200010e0605 */
[----:B------:R-:W-:Y:S02]  /*2c60*/  LEA R8, P3, R20, R8, 0x2 ;  /* 0x0000000814087211 */ /* 0x000fe400078610ff */
[----:B--2---:R-:W-:-:S05]  /*2c70*/  LOP3.LUT R3, R18, 0xffffe000, RZ, 0xc0, !PT ;  /* 0xffffe00012037812 */ /* 0x004fca00078ec0ff */
[----:B------:R-:W-:-:S04]  /*2c80*/  FMUL R3, R3, R22 ;  /* 0x0000001603037220 */ /* 0x000fc80000400000 */
[----:B------:R-:W-:Y:S01]  /*2c90*/  FFMA R13, R26, R23, R3 ;  /* 0x000000171a0d7223 */ /* 0x000fe20000000003 */
[----:B------:R-:W-:-:S04]  /*2ca0*/  IMAD.IADD R3, R165, 0x1, R21 ;  /* 0x00000001a5037824 */ /* 0x000fc800078e0215 */
[----:B------:R-:W-:Y:S02]  /*2cb0*/  F2FP.TF32.F32.PACK_B R13, R13 ;  /* 0x0000000dff0d723e */ /* 0x000fe400024050ff */
[----:B------:R-:W-:-:S03]  /*2cc0*/  LEA.HI.X R9, R20, R9, R3, 0x2, P3 ;  /* 0x0000000914097211 */ /* 0x000fc600018f1403 */
[----:B------:R0:W-:Y:S01]  /*2cd0*/  @P1 STG.E desc[UR50][R10.64], R13 ;  /* 0x0000000d0a001986 */ /* 0x0001e2000c101932 */
[----:B------:R-:W-:Y:S05]  /*2ce0*/  @!P0 BRA `(.L_x_40) ;  /* 0x0000000000048947 */ /* 0x000fea0003800000 */
[----:B------:R2:W5:Y:S02]  /*2cf0*/  LDG.E.LTC128B R18, desc[UR50][R8.64+0x4] ;  /* 0x0000043208127981 */ /* 0x000564000c1e1920 */
.L_x_40:
[----:B------:R-:W-:Y:S05]  /*2d00*/  BSYNC B1 ;  /* 0x0000000000017941 */ /* 0x000fea0003800000 */
.L_x_39:
[----:B-----5:R-:W-:Y:S01]  /*2d10*/  LOP3.LUT R3, R18, 0xffffe000, RZ, 0xc0, !PT ;  /* 0xffffe00012037812 */ /* 0x020fe200078ec0ff */
[----:B------:R-:W-:Y:S01]  /*2d20*/  BSSY B1, `(.L_x_41) ;  /* 0x0000009000017945 */ /* 0x000fe20003800000 */
[----:B------:R-:W-:-:S03]  /*2d30*/  ISETP.GT.AND P1, PT, R0, 0x8, PT ;  /* 0x000000080000780c */ /* 0x000fc60003f24270 */
[----:B------:R-:W-:Y:S01]  /*2d40*/  FMUL R12, R3, R22 ;  /* 0x00000016030c7220 */ /* 0x000fe20000400000 */
[----:B------:R-:W-:-:S03]  /*2d50*/  ISETP.GT.AND P2, PT, R2, RZ, P1 ;  /* 0x000000ff0200720c */ /* 0x000fc60000f44270 */
[----:B------:R-:W-:-:S05]  /*2d60*/  FFMA R27, R27, R23, R12 ;  /* 0x000000171b1b7223 */ /* 0x000fca000000000c */
[----:B------:R-:W-:-:S05]  /*2d70*/  F2FP.TF32.F32.PACK_B R27, R27 ;  /* 0x0000001bff1b723e */ /* 0x000fca00024050ff */
[----:B------:R3:W-:Y:S01]  /*2d80*/  @P0 STG.E desc[UR50][R10.64+0x4], R27 ;  /* 0x0000041b0a000986 */ /* 0x0007e2000c101932 */
[----:B------:R-:W-:Y:S05]  /*2d90*/  @!P2 BRA `(.L_x_42) ;  /* 0x000000000004a947 */ /* 0x000fea0003800000 */
[----:B------:R4:W5:Y:S02]  /*2da0*/  LDG.E.LTC128B R18, desc[UR50][R6.64+0x20] ;  /* 0x0000203206127981 */ /* 0x000964000c1e1920 */
.L_x_42:
[----:B------:R-:W-:Y:S05]  /*2db0*/  BSYNC B1 ;  /* 0x0000000000017941 */ /* 0x000fea0003800000 */
.L_x_41:
        /* <DEDUP_REMOVED lines=10> */
.L_x_44:
[----:B------:R-:W-:Y:S05]  /*2e60*/  BSYNC B1 ;  /* 0x0000000000017941 */ /* 0x000fea0003800000 */
.L_x_43:
[----:B0----5:R-:W-:Y:S01]  /*2e70*/  LOP3.LUT R3, R18, 0xffffe000, RZ, 0xc0, !PT ;  /* 0xffffe00012037812 */ /* 0x021fe200078ec0ff */
[----:B------:R-:W-:Y:S01]  /*2e80*/  BSSY B1, `(.L_x_45) ;  /* 0x0000008000017945 */ /* 0x000fe20003800000 */
[----:B------:R-:W-:-:S03]  /*2e90*/  ISETP.GT.AND P1, PT, R2, 0x8, P1 ;  /* 0x000000080200780c */ /* 0x000fc60000f24270 */
[----:B------:R-:W-:-:S04]  /*2ea0*/  FMUL R12, R3, R22 ;  /* 0x00000016030c7220 */ /* 0x000fc80000400000 */
[----:B------:R-:W-:-:S05]  /*2eb0*/  FFMA R29, R29, R23, R12 ;  /* 0x000000171d1d7223 */ /* 0x000fca000000000c */
[----:B------:R-:W-:-:S05]  /*2ec0*/  F2FP.TF32.F32.PACK_B R29, R29 ;  /* 0x0000001dff1d723e */ /* 0x000fca00024050ff */
[----:B------:R0:W-:Y:S01]  /*2ed0*/  @P3 STG.E desc[UR50][R4.64+0x24], R29 ;  /* 0x0000241d04003986 */ /* 0x0001e2000c101932 */
[----:B------:R-:W-:Y:S05]  /*2ee0*/  @!P1 BRA `(.L_x_46) ;  /* 0x0000000000049947 */ /* 0x000fea0003800000 */
[----:B------:R0:W5:Y:S02]  /*2ef0*/  LDG.E.LTC128B R18, desc[UR50][R8.64+0x20] ;  /* 0x0000203208127981 */ /* 0x000164000c1e1920 */
.L_x_46:
[----:B------:R-:W-:Y:S05]  /*2f00*/  BSYNC B1 ;  /* 0x0000000000017941 */ /* 0x000fea0003800000 */
.L_x_45:
[----:B-----5:R-:W-:Y:S01]  /*2f10*/  LOP3.LUT R3, R18, 0xffffe000, RZ, 0xc0, !PT ;  /* 0xffffe00012037812 */ /* 0x020fe200078ec0ff */
        /* <DEDUP_REMOVED lines=8> */
.L_x_48:
[----:B------:R-:W-:Y:S05]  /*2fa0*/  BSYNC B1 ;  /* 0x0000000000017941 */ /* 0x000fea0003800000 */
.L_x_47:
[----:B0----5:R-:W-:Y:S01]  /*2fb0*/  LOP3.LUT R3, R18, 0xffffe000, RZ, 0xc0, !PT ;  /* 0xffffe00012037812 */ /* 0x021fe200078ec0ff */
        /* <DEDUP_REMOVED lines=9> */
.L_x_50:
[----:B------:R-:W-:Y:S05]  /*3050*/  BSYNC B1 ;  /* 0x0000000000017941 */ /* 0x000fea0003800000 */
.L_x_49:
        /* <DEDUP_REMOVED lines=10> */
.L_x_52:
[----:B------:R-:W-:Y:S05]  /*3100*/  BSYNC B1 ;  /* 0x0000000000017941 */ /* 0x000fea0003800000 */
.L_x_51:
        /* <DEDUP_REMOVED lines=9> */
.L_x_54:
[----:B------:R-:W-:Y:S05]  /*31a0*/  BSYNC B1 ;  /* 0x0000000000017941 */ /* 0x000fea0003800000 */
.L_x_53:
        /* <DEDUP_REMOVED lines=9> */
.L_x_56:
[----:B------:R-:W-:Y:S05]  /*3240*/  BSYNC B1 ;  /* 0x0000000000017941 */ /* 0x000fea0003800000 */
.L_x_55:
        /* <DEDUP_REMOVED lines=10> */
.L_x_58:
[----:B------:R-:W-:Y:S05]  /*32f0*/  BSYNC B1 ;  /* 0x0000000000017941 */ /* 0x000fea0003800000 */
.L_x_57:
        /* <DEDUP_REMOVED lines=10> */
.L_x_60:
[----:B------:R-:W-:Y:S05]  /*33a0*/  BSYNC B1 ;  /* 0x0000000000017941 */ /* 0x000fea0003800000 */
.L_x_59:
        /* <DEDUP_REMOVED lines=9> */
.L_x_62:
[----:B------:R-:W-:Y:S05]  /*3440*/  BSYNC B1 ;  /* 0x0000000000017941 */ /* 0x000fea0003800000 */
.L_x_61:
        /* <DEDUP_REMOVED lines=9> */
.L_x_64:
[----:B------:R-:W-:Y:S05]  /*34e0*/  BSYNC B1 ;  /* 0x0000000000017941 */ /* 0x000fea0003800000 */
.L_x_63:
        /* <DEDUP_REMOVED lines=10> */
.L_x_66:
[----:B------:R-:W-:Y:S05]  /*3590*/  BSYNC B1 ;  /* 0x0000000000017941 */ /* 0x000fea0003800000 */
.L_x_65:
        /* <DEDUP_REMOVED lines=10> */
.L_x_68:
[----:B------:R-:W-:Y:S05]  /*3640*/  BSYNC B1 ;  /* 0x0000000000017941 */ /* 0x000fea0003800000 */
.L_x_67:
        /* <DEDUP_REMOVED lines=9> */
.L_x_70:
[----:B------:R-:W-:Y:S05]  /*36e0*/  BSYNC B1 ;  /* 0x0000000000017941 */ /* 0x000fea0003800000 */
.L_x_69:
        /* <DEDUP_REMOVED lines=9> */
.L_x_72:
[----:B------:R-:W-:Y:S05]  /*3780*/  BSYNC B1 ;  /* 0x0000000000017941 */ /* 0x000fea0003800000 */
.L_x_71:
        /* <DEDUP_REMOVED lines=10> */
.L_x_74:
[----:B------:R-:W-:Y:S05]  /*3830*/  BSYNC B1 ;  /* 0x0000000000017941 */ /* 0x000fea0003800000 */
.L_x_73:
        /* <DEDUP_REMOVED lines=10> */
.L_x_76:
[----:B------:R-:W-:Y:S05]  /*38e0*/  BSYNC B1 ;  /* 0x0000000000017941 */ /* 0x000fea0003800000 */
.L_x_75:
        /* <DEDUP_REMOVED lines=9> */
.L_x_78:
[----:B------:R-:W-:Y:S05]  /*3980*/  BSYNC B1 ;  /* 0x0000000000017941 */ /* 0x000fea0003800000 */
.L_x_77:
        /* <DEDUP_REMOVED lines=9> */
.L_x_80:
[----:B------:R-:W-:Y:S05]  /*3a20*/  BSYNC B1 ;  /* 0x0000000000017941 */ /* 0x000fea0003800000 */
.L_x_79:
        /* <DEDUP_REMOVED lines=10> */
.L_x_82:
[----:B------:R-:W-:Y:S05]  /*3ad0*/  BSYNC B1 ;  /* 0x0000000000017941 */ /* 0x000fea0003800000 */
.L_x_81:
        /* <DEDUP_REMOVED lines=10> */
.L_x_84:
[----:B------:R-:W-:Y:S05]  /*3b80*/  BSYNC B1 ;  /* 0x0000000000017941 */ /* 0x000fea0003800000 */
.L_x_83:
        /* <DEDUP_REMOVED lines=9> */
.L_x_86:
[----:B------:R-:W-:Y:S05]  /*3c20*/  BSYNC B1 ;  /* 0x0000000000017941 */ /* 0x000fea0003800000 */
.L_x_85:
        /* <DEDUP_REMOVED lines=9> */
.L_x_88:
[----:B------:R-:W-:Y:S05]  /*3cc0*/  BSYNC B1 ;  /* 0x0000000000017941 */ /* 0x000fea0003800000 */
.L_x_87:
        /* <DEDUP_REMOVED lines=10> */
.L_x_90:
[----:B------:R-:W-:Y:S05]  /*3d70*/  BSYNC B1 ;  /* 0x0000000000017941 */ /* 0x000fea0003800000 */
.L_x_89:
        /* <DEDUP_REMOVED lines=10> */
.L_x_92:
[----:B------:R-:W-:Y:S05]  /*3e20*/  BSYNC B1 ;  /* 0x0000000000017941 */ /* 0x000fea0003800000 */
.L_x_91:
        /* <DEDUP_REMOVED lines=9> */
.L_x_94:
[----:B------:R-:W-:Y:S05]  /*3ec0*/  BSYNC B1 ;  /* 0x0000000000017941 */ /* 0x000fea0003800000 */
.L_x_93:
        /* <DEDUP_REMOVED lines=9> */
.L_x_96:
[----:B------:R-:W-:Y:S05]  /*3f60*/  BSYNC B1 ;  /* 0x0000000000017941 */ /* 0x000fea0003800000 */
.L_x_95:
        /* <DEDUP_REMOVED lines=10> */
.L_x_98:
[----:B------:R-:W-:Y:S05]  /*4010*/  BSYNC B1 ;  /* 0x0000000000017941 */ /* 0x000fea0003800000 */
.L_x_97:
        /* <DEDUP_REMOVED lines=10> */
.L_x_100:
[----:B------:R-:W-:Y:S05]  /*40c0*/  BSYNC B1 ;  /* 0x0000000000017941 */ /* 0x000fea0003800000 */
.L_x_99:
        /* <DEDUP_REMOVED lines=9> */
.L_x_102:
[----:B------:R-:W-:Y:S05]  /*4160*/  BSYNC B1 ;  /* 0x0000000000017941 */ /* 0x000fea0003800000 */
.L_x_101:
        /* <DEDUP_REMOVED lines=9> */
.L_x_104:
[----:B------:R-:W-:Y:S05]  /*4200*/  BSYNC B1 ;  /* 0x0000000000017941 */ /* 0x000fea0003800000 */
.L_x_103:
        /* <DEDUP_REMOVED lines=10> */
.L_x_106:
[----:B------:R-:W-:Y:S05]  /*42b0*/  BSYNC B1 ;  /* 0x0000000000017941 */ /* 0x000fea0003800000 */
.L_x_105:
        /* <DEDUP_REMOVED lines=10> */
.L_x_108:
[----:B------:R-:W-:Y:S05]  /*4360*/  BSYNC B1 ;  /* 0x0000000000017941 */ /* 0x000fea0003800000 */
.L_x_107:
        /* <DEDUP_REMOVED lines=9> */
.L_x_110:
[----:B------:R-:W-:Y:S05]  /*4400*/  BSYNC B1 ;  /* 0x0000000000017941 */ /* 0x000fea0003800000 */
.L_x_109:
        /* <DEDUP_REMOVED lines=9> */
.L_x_112:
[----:B------:R-:W-:Y:S05]  /*44a0*/  BSYNC B1 ;  /* 0x0000000000017941 */ /* 0x000fea0003800000 */
.L_x_111:
        /* <DEDUP_REMOVED lines=10> */
.L_x_114:
[----:B------:R-:W-:Y:S05]  /*4550*/  BSYNC B1 ;  /* 0x0000000000017941 */ /* 0x000fea0003800000 */
.L_x_113:
        /* <DEDUP_REMOVED lines=10> */
.L_x_116:
[----:B------:R-:W-:Y:S05]  /*4600*/  BSYNC B1 ;  /* 0x0000000000017941 */ /* 0x000fea0003800000 */
.L_x_115:
        /* <DEDUP_REMOVED lines=9> */
.L_x_118:
[----:B------:R-:W-:Y:S05]  /*46a0*/  BSYNC B1 ;  /* 0x0000000000017941 */ /* 0x000fea0003800000 */
.L_x_117:
        /* <DEDUP_REMOVED lines=9> */
.L_x_120:
[----:B------:R-:W-:Y:S05]  /*4740*/  BSYNC B1 ;  /* 0x0000000000017941 */ /* 0x000fea0003800000 */
.L_x_119:
        /* <DEDUP_REMOVED lines=10> */
.L_x_122:
[----:B------:R-:W-:Y:S05]  /*47f0*/  BSYNC B1 ;  /* 0x0000000000017941 */ /* 0x000fea0003800000 */
.L_x_121:
        /* <DEDUP_REMOVED lines=10> */
.L_x_124:
[----:B------:R-:W-:Y:S05]  /*48a0*/  BSYNC B1 ;  /* 0x0000000000017941 */ /* 0x000fea0003800000 */
.L_x_123:
        /* <DEDUP_REMOVED lines=9> */
.L_x_126:
[----:B------:R-:W-:Y:S05]  /*4940*/  BSYNC B1 ;  /* 0x0000000000017941 */ /* 0x000fea0003800000 */
.L_x_125:
        /* <DEDUP_REMOVED lines=9> */
.L_x_128:
[----:B------:R-:W-:Y:S05]  /*49e0*/  BSYNC B1 ;  /* 0x0000000000017941 */ /* 0x000fea0003800000 */
.L_x_127:
        /* <DEDUP_REMOVED lines=10> */
.L_x_130:
[----:B------:R-:W-:Y:S05]  /*4a90*/  BSYNC B1 ;  /* 0x0000000000017941 */ /* 0x000fea0003800000 */
.L_x_129:
        /* <DEDUP_REMOVED lines=10> */
.L_x_132:
[----:B------:R-:W-:Y:S05]  /*4b40*/  BSYNC B1 ;  /* 0x0000000000017941 */ /* 0x000fea0003800000 */
.L_x_131:
        /* <DEDUP_REMOVED lines=9> */
.L_x_134:
[----:B------:R-:W-:Y:S05]  /*4be0*/  BSYNC B1 ;  /* 0x0000000000017941 */ /* 0x000fea0003800000 */
.L_x_133:
        /* <DEDUP_REMOVED lines=9> */
.L_x_136:
[----:B------:R-:W-:Y:S05]  /*4c80*/  BSYNC B1 ;  /* 0x0000000000017941 */ /* 0x000fea0003800000 */
.L_x_135:
        /* <DEDUP_REMOVED lines=10> */
.L_x_138:
[----:B------:R-:W-:Y:S05]  /*4d30*/  BSYNC B1 ;  /* 0x0000000000017941 */ /* 0x000fea0003800000 */
.L_x_137:
        /* <DEDUP_REMOVED lines=10> */
.L_x_140:
[----:B------:R-:W-:Y:S05]  /*4de0*/  BSYNC B1 ;  /* 0x0000000000017941 */ /* 0x000fea0003800000 */
.L_x_139:
        /* <DEDUP_REMOVED lines=9> */
.L_x_142:
[----:B------:R-:W-:Y:S05]  /*4e80*/  BSYNC B1 ;  /* 0x0000000000017941 */ /* 0x000fea0003800000 */
.L_x_141:
        /* <DEDUP_REMOVED lines=9> */
.L_x_144:
[----:B------:R-:W-:Y:S05]  /*4f20*/  BSYNC B1 ;  /* 0x0000000000017941 */ /* 0x000fea0003800000 */
.L_x_143:
        /* <DEDUP_REMOVED lines=10> */
.L_x_146:
[----:B------:R-:W-:Y:S05]  /*4fd0*/  BSYNC B1 ;  /* 0x0000000000017941 */ /* 0x000fea0003800000 */
.L_x_145:
        /* <DEDUP_REMOVED lines=10> */
.L_x_148:
[----:B------:R-:W-:Y:S05]  /*5080*/  BSYNC B1 ;  /* 0x0000000000017941 */ /* 0x000fea0003800000 */
.L_x_147:
        /* <DEDUP_REMOVED lines=9> */
.L_x_150:
[----:B------:R-:W-:Y:S05]  /*5120*/  BSYNC B1 ;  /* 0x0000000000017941 */ /* 0x000fea0003800000 */
.L_x_149:
        /* <DEDUP_REMOVED lines=9> */
.L_x_152:
[----:B------:R-:W-:Y:S05]  /*51c0*/  BSYNC B1 ;  /* 0x0000000000017941 */ /* 0x000fea0003800000 */
.L_x_151:
        /* <DEDUP_REMOVED lines=10> */
.L_x_154:
[----:B------:R-:W-:Y:S05]  /*5270*/  BSYNC B1 ;  /* 0x0000000000017941 */ /* 0x000fea0003800000 */
.L_x_153:
        /* <DEDUP_REMOVED lines=10> */
.L_x_156:
[----:B------:R-:W-:Y:S05]  /*5320*/  BSYNC B1 ;  /* 0x0000000000017941 */ /* 0x000fea0003800000 */
.L_x_155:
        /* <DEDUP_REMOVED lines=9> */
.L_x_158:
[----:B------:R-:W-:Y:S05]  /*53c0*/  BSYNC B1 ;  /* 0x0000000000017941 */ /* 0x000fea0003800000 */
.L_x_157:
        /* <DEDUP_REMOVED lines=9> */
.L_x_160:
[----:B------:R-:W-:Y:S05]  /*5460*/  BSYNC B1 ;  /* 0x0000000000017941 */ /* 0x000fea0003800000 */
.L_x_159:
        /* <DEDUP_REMOVED lines=10> */
.L_x_162:
[----:B------:R-:W-:Y:S05]  /*5510*/  BSYNC B1 ;  /* 0x0000000000017941 */ /* 0x000fea0003800000 */
.L_x_161:
        /* <DEDUP_REMOVED lines=10> */
.L_x_164:
[----:B------:R-:W-:Y:S05]  /*55c0*/  BSYNC B1 ;  /* 0x0000000000017941 */ /* 0x000fea0003800000 */
.L_x_163:
        /* <DEDUP_REMOVED lines=9> */
.L_x_166:
[----:B------:R-:W-:Y:S05]  /*5660*/  BSYNC B1 ;  /* 0x0000000000017941 */ /* 0x000fea0003800000 */
.L_x_165:
        /* <DEDUP_REMOVED lines=9> */
.L_x_168:
[----:B------:R-:W-:Y:S05]  /*5700*/  BSYNC B1 ;  /* 0x0000000000017941 */ /* 0x000fea0003800000 */
.L_x_167:
        /* <DEDUP_REMOVED lines=10> */
.L_x_170:
[----:B------:R-:W-:Y:S05]  /*57b0*/  BSYNC B1 ;  /* 0x0000000000017941 */ /* 0x000fea0003800000 */
.L_x_169:
        /* <DEDUP_REMOVED lines=10> */
.L_x_172:
[----:B------:R-:W-:Y:S05]  /*5860*/  BSYNC B1 ;  /* 0x0000000000017941 */ /* 0x000fea0003800000 */
.L_x_171:
        /* <DEDUP_REMOVED lines=9> */
.L_x_174:
[----:B------:R-:W-:Y:S05]  /*5900*/  BSYNC B1 ;  /* 0x0000000000017941 */ /* 0x000fea0003800000 */
.L_x_173:
        /* <DEDUP_REMOVED lines=9> */
.L_x_176:
[----:B------:R-:W-:Y:S05]  /*59a0*/  BSYNC B1 ;  /* 0x0000000000017941 */ /* 0x000fea0003800000 */
.L_x_175:
        /* <DEDUP_REMOVED lines=10> */
.L_x_178:
[----:B------:R-:W-:Y:S05]  /*5a50*/  BSYNC B1 ;  /* 0x0000000000017941 */ /* 0x000fea0003800000 */
.L_x_177:
        /* <DEDUP_REMOVED lines=10> */
.L_x_180:
[----:B------:R-:W-:Y:S05]  /*5b00*/  BSYNC B1 ;  /* 0x0000000000017941 */ /* 0x000fea0003800000 */
.L_x_179:
        /* <DEDUP_REMOVED lines=9> */
.L_x_182:
[----:B------:R-:W-:Y:S05]  /*5ba0*/  BSYNC B1 ;  /* 0x0000000000017941 */ /* 0x000fea0003800000 */
.L_x_181:
        /* <DEDUP_REMOVED lines=9> */
.L_x_184:
[----:B------:R-:W-:Y:S05]  /*5c40*/  BSYNC B1 ;  /* 0x0000000000017941 */ /* 0x000fea0003800000 */
.L_x_183:
        /* <DEDUP_REMOVED lines=10> */
.L_x_186:
[----:B------:R-:W-:Y:S05]  /*5cf0*/  BSYNC B1 ;  /* 0x0000000000017941 */ /* 0x000fea0003800000 */
.L_x_185:
        /* <DEDUP_REMOVED lines=10> */
.L_x_188:
[----:B------:R-:W-:Y:S05]  /*5da0*/  BSYNC B1 ;  /* 0x0000000000017941 */ /* 0x000fea0003800000 */
.L_x_187:
        /* <DEDUP_REMOVED lines=9> */
.L_x_190:
[----:B------:R-:W-:Y:S05]  /*5e40*/  BSYNC B1 ;  /* 0x0000000000017941 */ /* 0x000fea0003800000 */
.L_x_189:
        /* <DEDUP_REMOVED lines=9> */
.L_x_192:
[----:B------:R-:W-:Y:S05]  /*5ee0*/  BSYNC B1 ;  /* 0x0000000000017941 */ /* 0x000fea0003800000 */
.L_x_191:
        /* <DEDUP_REMOVED lines=10> */
.L_x_194:
[----:B------:R-:W-:Y:S05]  /*5f90*/  BSYNC B1 ;  /* 0x0000000000017941 */ /* 0x000fea0003800000 */
.L_x_193:
        /* <DEDUP_REMOVED lines=10> */
.L_x_196:
[----:B------:R-:W-:Y:S05]  /*6040*/  BSYNC B1 ;  /* 0x0000000000017941 */ /* 0x000fea0003800000 */
.L_x_195:
        /* <DEDUP_REMOVED lines=9> */
.L_x_198:
[----:B------:R-:W-:Y:S05]  /*60e0*/  BSYNC B1 ;  /* 0x0000000000017941 */ /* 0x000fea0003800000 */
.L_x_197:
        /* <DEDUP_REMOVED lines=9> */
.L_x_200:
[----:B------:R-:W-:Y:S05]  /*6180*/  BSYNC B1 ;  /* 0x0000000000017941 */ /* 0x000fea0003800000 */
.L_x_199:
        /* <DEDUP_REMOVED lines=10> */
.L_x_202:
[----:B------:R-:W-:Y:S05]  /*6230*/  BSYNC B1 ;  /* 0x0000000000017941 */ /* 0x000fea0003800000 */
.L_x_201:
        /* <DEDUP_REMOVED lines=10> */
.L_x_204:
[----:B------:R-:W-:Y:S05]  /*62e0*/  BSYNC B1 ;  /* 0x0000000000017941 */ /* 0x000fea0003800000 */
.L_x_203:
        /* <DEDUP_REMOVED lines=9> */
.L_x_206:
[----:B------:R-:W-:Y:S05]  /*6380*/  BSYNC B1 ;  /* 0x0000000000017941 */ /* 0x000fea0003800000 */
.L_x_205:
        /* <DEDUP_REMOVED lines=9> */
.L_x_208:
[----:B------:R-:W-:Y:S05]  /*6420*/  BSYNC B1 ;  /* 0x0000000000017941 */ /* 0x000fea0003800000 */
.L_x_207:
        /* <DEDUP_REMOVED lines=10> */
.L_x_210:
[----:B------:R-:W-:Y:S05]  /*64d0*/  BSYNC B1 ;  /* 0x0000000000017941 */ /* 0x000fea0003800000 */
.L_x_209:
        /* <DEDUP_REMOVED lines=10> */
.L_x_212:
[----:B------:R-:W-:Y:S05]  /*6580*/  BSYNC B1 ;  /* 0x0000000000017941 */ /* 0x000fea0003800000 */
.L_x_211:
        /* <DEDUP_REMOVED lines=9> */
.L_x_214:
[----:B------:R-:W-:Y:S05]  /*6620*/  BSYNC B1 ;  /* 0x0000000000017941 */ /* 0x000fea0003800000 */
.L_x_213:
        /* <DEDUP_REMOVED lines=9> */
.L_x_216:
[----:B------:R-:W-:Y:S05]  /*66c0*/  BSYNC B1 ;  /* 0x0000000000017941 */ /* 0x000fea0003800000 */
.L_x_215:
        /* <DEDUP_REMOVED lines=10> */
.L_x_218:
[----:B------:R-:W-:Y:S05]  /*6770*/  BSYNC B1 ;  /* 0x0000000000017941 */ /* 0x000fea0003800000 */
.L_x_217:
        /* <DEDUP_REMOVED lines=10> */
.L_x_220:
[----:B------:R-:W-:Y:S05]  /*6820*/  BSYNC B1 ;  /* 0x0000000000017941 */ /* 0x000fea0003800000 */
.L_x_219:
        /* <DEDUP_REMOVED lines=9> */
.L_x_222:
[----:B------:R-:W-:Y:S05]  /*68c0*/  BSYNC B1 ;  /* 0x0000000000017941 */ /* 0x000fea0003800000 */
.L_x_221:
        /* <DEDUP_REMOVED lines=9> */
.L_x_224:
[----:B------:R-:W-:Y:S05]  /*6960*/  BSYNC B1 ;  /* 0x0000000000017941 */ /* 0x000fea0003800000 */
.L_x_223:
        /* <DEDUP_REMOVED lines=10> */
.L_x_226:
[----:B------:R-:W-:Y:S05]  /*6a10*/  BSYNC B1 ;  /* 0x0000000000017941 */ /* 0x000fea0003800000 */
.L_x_225:
        /* <DEDUP_REMOVED lines=10> */
.L_x_228:
[----:B------:R-:W-:Y:S05]  /*6ac0*/  BSYNC B1 ;  /* 0x0000000000017941 */ /* 0x000fea0003800000 */
.L_x_227:
        /* <DEDUP_REMOVED lines=9> */
.L_x_230:
[----:B------:R-:W-:Y:S05]  /*6b60*/  BSYNC B1 ;  /* 0x0000000000017941 */ /* 0x000fea0003800000 */
.L_x_229:
        /* <DEDUP_REMOVED lines=9> */
.L_x_232:
[----:B------:R-:W-:Y:S05]  /*6c00*/  BSYNC B1 ;  /* 0x0000000000017941 */ /* 0x000fea0003800000 */
.L_x_231:
        /* <DEDUP_REMOVED lines=10> */
.L_x_234:
[----:B------:R-:W-:Y:S05]  /*6cb0*/  BSYNC B1 ;  /* 0x0000000000017941 */ /* 0x000fea0003800000 */
.L_x_233:
        /* <DEDUP_REMOVED lines=10> */
.L_x_236:
[----:B------:R-:W-:Y:S05]  /*6d60*/  BSYNC B1 ;  /* 0x0000000000017941 */ /* 0x000fea0003800000 */
.L_x_235:
        /* <DEDUP_REMOVED lines=9> */
.L_x_238:
[----:B------:R-:W-:Y:S05]  /*6e00*/  BSYNC B1 ;  /* 0x0000000000017941 */ /* 0x000fea0003800000 */
.L_x_237:
        /* <DEDUP_REMOVED lines=9> */
.L_x_240:
[----:B------:R-:W-:Y:S05]  /*6ea0*/  BSYNC B1 ;  /* 0x0000000000017941 */ /* 0x000fea0003800000 */
.L_x_239:
        /* <DEDUP_REMOVED lines=10> */
.L_x_242:
[----:B------:R-:W-:Y:S05]  /*6f50*/  BSYNC B1 ;  /* 0x0000000000017941 */ /* 0x000fea0003800000 */
.L_x_241:
        /* <DEDUP_REMOVED lines=10> */
.L_x_244:
[----:B------:R-:W-:Y:S05]  /*7000*/  BSYNC B1 ;  /* 0x0000000000017941 */ /* 0x000fea0003800000 */
.L_x_243:
        /* <DEDUP_REMOVED lines=9> */
.L_x_246:
[----:B------:R-:W-:Y:S05]  /*70a0*/  BSYNC B1 ;  /* 0x0000000000017941 */ /* 0x000fea0003800000 */
.L_x_245:
        /* <DEDUP_REMOVED lines=9> */
.L_x_248:
[----:B------:R-:W-:Y:S05]  /*7140*/  BSYNC B1 ;  /* 0x0000000000017941 */ /* 0x000fea0003800000 */
.L_x_247:
        /* <DEDUP_REMOVED lines=10> */
.L_x_250:
[----:B------:R-:W-:Y:S05]  /*71f0*/  BSYNC B1 ;  /* 0x0000000000017941 */ /* 0x000fea0003800000 */
.L_x_249:
        /* <DEDUP_REMOVED lines=10> */
.L_x_252:
[----:B------:R-:W-:Y:S05]  /*72a0*/  BSYNC B1 ;  /* 0x0000000000017941 */ /* 0x000fea0003800000 */
.L_x_251:
        /* <DEDUP_REMOVED lines=9> */
.L_x_254:
[----:B------:R-:W-:Y:S05]  /*7340*/  BSYNC B1 ;  /* 0x0000000000017941 */ /* 0x000fea0003800000 */
.L_x_253:
        /* <DEDUP_REMOVED lines=9> */
.L_x_256:
[----:B------:R-:W-:Y:S05]  /*73e0*/  BSYNC B1 ;  /* 0x0000000000017941 */ /* 0x000fea0003800000 */
.L_x_255:
        /* <DEDUP_REMOVED lines=10> */
.L_x_258:
[----:B------:R-:W-:Y:S05]  /*7490*/  BSYNC B1 ;  /* 0x0000000000017941 */ /* 0x000fea0003800000 */
.L_x_257:
        /* <DEDUP_REMOVED lines=10> */
.L_x_260:
[----:B------:R-:W-:Y:S05]  /*7540*/  BSYNC B1 ;  /* 0x0000000000017941 */ /* 0x000fea0003800000 */
.L_x_259:
        /* <DEDUP_REMOVED lines=9> */
.L_x_262:
[----:B------:R-:W-:Y:S05]  /*75e0*/  BSYNC B1 ;  /* 0x0000000000017941 */ /* 0x000fea0003800000 */
.L_x_261:
        /* <DEDUP_REMOVED lines=9> */
.L_x_264:
[----:B------:R-:W-:Y:S05]  /*7680*/  BSYNC B1 ;  /* 0x0000000000017941 */ /* 0x000fea0003800000 */
.L_x_263:
        /* <DEDUP_REMOVED lines=10> */
.L_x_266:
[----:B------:R-:W-:Y:S05]  /*7730*/  BSYNC B1 ;  /* 0x0000000000017941 */ /* 0x000fea0003800000 */
.L_x_265:
        /* <DEDUP_REMOVED lines=10> */
.L_x_268:
[----:B------:R-:W-:Y:S05]  /*77e0*/  BSYNC B1 ;  /* 0x0000000000017941 */ /* 0x000fea0003800000 */
.L_x_267:
        /* <DEDUP_REMOVED lines=9> */
.L_x_270:
[----:B------:R-:W-:Y:S05]  /*7880*/  BSYNC B1 ;  /* 0x0000000000017941 */ /* 0x000fea0003800000 */
.L_x_269:
        /* <DEDUP_REMOVED lines=9> */
.L_x_272:
[----:B------:R-:W-:Y:S05]  /*7920*/  BSYNC B1 ;  /* 0x0000000000017941 */ /* 0x000fea0003800000 */
.L_x_271:
        /* <DEDUP_REMOVED lines=10> */
.L_x_274:
[----:B------:R-:W-:Y:S05]  /*79d0*/  BSYNC B1 ;  /* 0x0000000000017941 */ /* 0x000fea0003800000 */
.L_x_273:
        /* <DEDUP_REMOVED lines=10> */
.L_x_276:
[----:B------:R-:W-:Y:S05]  /*7a80*/  BSYNC B1 ;  /* 0x0000000000017941 */ /* 0x000fea0003800000 */
.L_x_275:
        /* <DEDUP_REMOVED lines=9> */
.L_x_278:
[----:B------:R-:W-:Y:S05]  /*7b20*/  BSYNC B1 ;  /* 0x0000000000017941 */ /* 0x000fea0003800000 */
.L_x_277:
        /* <DEDUP_REMOVED lines=9> */
.L_x_280:
[----:B------:R-:W-:Y:S05]  /*7bc0*/  BSYNC B1 ;  /* 0x0000000000017941 */ /* 0x000fea0003800000 */
.L_x_279:
        /* <DEDUP_REMOVED lines=10> */
.L_x_282:
[----:B------:R-:W-:Y:S05]  /*7c70*/  BSYNC B1 ;  /* 0x0000000000017941 */ /* 0x000fea0003800000 */
.L_x_281:
        /* <DEDUP_REMOVED lines=10> */
.L_x_284:
[----:B------:R-:W-:Y:S05]  /*7d20*/  BSYNC B1 ;  /* 0x0000000000017941 */ /* 0x000fea0003800000 */
.L_x_283:
        /* <DEDUP_REMOVED lines=9> */
.L_x_286:
[----:B------:R-:W-:Y:S05]  /*7dc0*/  BSYNC B1 ;  /* 0x0000000000017941 */ /* 0x000fea0003800000 */
.L_x_285:
[----:B-----5:R-:W-:Y:S01]  /*7dd0*/  LOP3.LUT R3, R18, 0xffffe000, RZ, 0xc0, !PT ;  /* 0xffffe00012037812 */ /* 0x020fe200078ec0ff */
[----:B0-----:R-:W-:Y:S01]  /*7de0*/  @P1 IMAD.MOV.U32 R4, RZ, RZ, R10 ;  /* 0x000000ffff041224 */ /* 0x001fe200078e000a */
[----:B------:R-:W-:Y:S01]  /*7df0*/  ISETP.GT.AND P0, PT, R2, 0x8, P0 ;  /* 0x000000080200780c */ /* 0x000fe20000704270 */
[----:B------:R-:W-:Y:S01]  /*7e00*/  @P1 IMAD.MOV.U32 R5, RZ, RZ, R11 ;  /* 0x000000ffff051224 */ /* 0x000fe200078e000b */
[----:B------:R-:W-:Y:S01]  /*7e10*/  BSSY B1, `(.L_x_287) ;  /* 0x0000007000017945 */ /* 0x000fe20003800000 */
[----:B------:R-:W-:-:S04]  /*7e20*/  FMUL R3, R3, R22 ;  /* 0x0000001603037220 */ /* 0x000fc80000400000 */
[----:B------:R-:W-:-:S05]  /*7e30*/  FFMA R3, R150, R23, R3 ;  /* 0x0000001796037223 */ /* 0x000fca0000000003 */
[----:B------:R-:W-:-:S05]  /*7e40*/  F2FP.TF32.F32.PACK_B R3, R3 ;  /* 0x00000003ff03723e */ /* 0x000fca00024050ff */
[----:B------:R0:W-:Y:S01]  /*7e50*/  @P1 STG.E desc[UR50][R4.64+0x3e0], R3 ;  /* 0x0003e00304001986 */ /* 0x0001e2000c101932 */
[----:B------:R-:W-:Y:S05]  /*7e60*/  @!P0 BRA `(.L_x_288) ;  /* 0x0000000000048947 */ /* 0x000fea0003800000 */
[----:B------:R0:W5:Y:S02]  /*7e70*/  LDG.E.LTC128B R18, desc[UR50][R8.64+0x3e4] ;  /* 0x0003e43208127981 */ /* 0x000164000c1e1920 */
.L_x_288:
[----:B------:R-:W-:Y:S05]  /*7e80*/  BSYNC B1 ;  /* 0x0000000000017941 */ /* 0x000fea0003800000 */
.L_x_287:
[----:B------:R-:W-:Y:S05]  /*7e90*/  @!P0 BRA `(.L_x_289) ;  /* 0x0000002400488947 */ /* 0x000fea0003800000 */
[----:B0----5:R-:W-:-:S05]  /*7ea0*/  LOP3.LUT R3, R18, 0xffffe000, RZ, 0xc0, !PT ;  /* 0xffffe00012037812 */ /* 0x021fca00078ec0ff */
[----:B------:R-:W-:-:S04]  /*7eb0*/  FMUL R0, R3, R22 ;  /* 0x0000001603007220 */ /* 0x000fc80000400000 */
[----:B------:R-:W-:-:S05]  /*7ec0*/  FFMA R151, R151, R23, R0 ;  /* 0x0000001797977223 */ /* 0x000fca0000000000 */
[----:B------:R-:W-:-:S05]  /*7ed0*/  F2FP.TF32.F32.PACK_B R151, R151 ;  /* 0x00000097ff97723e */ /* 0x000fca00024050ff */
[----:B------:R0:W-:Y:S01]  /*7ee0*/  STG.E desc[UR50][R10.64+0x3e4], R151 ;  /* 0x0003e4970a007986 */ /* 0x0001e2000c101932 */
[----:B------:R-:W-:Y:S05]  /*7ef0*/  BRA `(.L_x_289) ;  /* 0x0000002400307947 */ /* 0x000fea0003800000 */
.L_x_36:
[----:B------:R-:W-:Y:S01]  /*7f00*/  ISETP.GT.AND P3, PT, R0, 0x1, PT ;  /* 0x000000010000780c */ /* 0x000fe20003f64270 */
[----:B------:R-:W-:Y:S01]  /*7f10*/  ULDC.64 UR4, c[0x0][0x5c0] ;  /* 0x0001700000047ab9 */ /* 0x000fe20000000a00 */
[-C--:B------:R-:W-:Y:S01]  /*7f20*/  FMUL R3, R24, R23.reuse ;  /* 0x0000001718037220 */ /* 0x080fe20000400000 */
[----:B------:R-:W-:Y:S01]  /*7f30*/  LEA R4, P4, R164, UR4, 0x2 ;  /* 0x00000004a4047c11 */ /* 0x000fe2000f8810ff */
[-C--:B------:R-:W-:Y:S01]  /*7f40*/  FMUL R25, R25, R23.reuse ;  /* 0x0000001719197220 */ /* 0x080fe20000400000 */
[----:B------:R-:W-:Y:S01]  /*7f50*/  ISETP.GT.AND P0, PT, R2, RZ, P3 ;  /* 0x000000ff0200720c */ /* 0x000fe20001f04270 */
[-C--:B------:R-:W-:Y:S01]  /*7f60*/  FMUL R9, R26, R23.reuse ;  /* 0x000000171a097220 */ /* 0x080fe20000400000 */
[----:B------:R-:W-:Y:S01]  /*7f70*/  LEA.HI.X R5, R164, UR5, R173, 0x2, P4 ;  /* 0x00000005a4057c11 */ /* 0x000fe2000a0f14ad */
[----:B------:R-:W-:Y:S01]  /*7f80*/  FMUL R27, R27, R23 ;  /* 0x000000171b1b7220 */ /* 0x000fe20000400000 */
[----:B------:R-:W-:Y:S01]  /*7f90*/  F2FP.TF32.F32.PACK_B R3, R3 ;  /* 0x00000003ff03723e */ /* 0x000fe200024050ff */
[----:B------:R-:W-:Y:S01]  /*7fa0*/  FMUL R29, R29, R23 ;  /* 0x000000171d1d7220 */ /* 0x000fe20000400000 */
[----:B------:R-:W-:Y:S01]  /*7fb0*/  F2FP.TF32.F32.PACK_B R25, R25 ;  /* 0x00000019ff19723e */ /* 0x000fe200024050ff */
[-C--:B------:R-:W-:Y:S01]  /*7fc0*/  FMUL R31, R31, R23.reuse ;  /* 0x000000171f1f7220 */ /* 0x080fe20000400000 */
[C---:B------:R-:W-:Y:S01]  /*7fd0*/  SHF.L.U64.HI R11, R10.reuse, 0x5, R11 ;  /* 0x000000050a0b7819 */ /* 0x040fe2000001020b */
[----:B------:R0:W-:Y:S01]  /*7fe0*/  @P2 STG.E desc[UR50][R4.64], R3 ;  /* 0x0000000304002986 */ /* 0x0001e2000c101932 */
[----:B------:R-:W-:Y:S01]  /*7ff0*/  LEA R6, P4, R10, R4, 0x5 ;  /* 0x000000040a067211 */ /* 0x000fe200078828ff */
[-C--:B------:R-:W-:Y:S01]  /*8000*/  FMUL R33, R33, R23.reuse ;  /* 0x0000001721217220 */ /* 0x080fe20000400000 */
[----:B------:R-:W-:Y:S01]  /*8010*/  ISETP.GT.AND P1, PT, R2, 0x8, P1 ;  /* 0x000000080200780c */ /* 0x000fe20000f24270 */
[----:B------:R-:W-:Y:S01]  /*8020*/  @P0 STG.E desc[UR50][R4.64+0x4], R25 ;  /* 0x0000041904000986 */ /* 0x000fe2000c101932 */
[----:B------:R-:W-:Y:S01]  /*8030*/  ISETP.GT.AND P2, PT, R0, 0x8, PT ;  /* 0x000000080000780c */ /* 0x000fe20003f44270 */
[----:B------:R-:W-:Y:S01]  /*8040*/  IMAD.X R7, R11, 0x1, R5, P4 ;  /* 0x000000010b077824 */ /* 0x000fe200020e0605 */
[----:B------:R-:W-:Y:S01]  /*8050*/  ISETP.GT.AND P3, PT, R2, 0x8, P3 ;  /* 0x000000080200780c */ /* 0x000fe20001f64270 */
[-C--:B------:R-:W-:Y:S01]  /*8060*/  FMUL R11, R32, R23.reuse ;  /* 0x00000017200b7220 */ /* 0x080fe20000400000 */
[----:B------:R-:W-:Y:S01]  /*8070*/  ISETP.GT.AND P0, PT, R0, 0x9, PT ;  /* 0x000000090000780c */ /* 0x000fe20003f04270 */
[-C--:B------:R-:W-:Y:S01]  /*8080*/  FMUL R35, R35, R23.reuse ;  /* 0x0000001723237220 */ /* 0x080fe20000400000 */
[----:B------:R-:W-:Y:S01]  /*8090*/  ISETP.GT.AND P5, PT, R2, RZ, P2 ;  /* 0x000000ff0200720c */ /* 0x000fe200017a4270 */
[-C--:B0-----:R-:W-:Y:S01]  /*80a0*/  FMUL R3, R28, R23.reuse ;  /* 0x000000171c037220 */ /* 0x081fe20000400000 */
[----:B------:R-:W-:Y:S01]  /*80b0*/  ISETP.GT.AND P4, PT, R2, RZ, P0 ;  /* 0x000000ff0200720c */ /* 0x000fe20000784270 */
[----:B------:R-:W-:Y:S01]  /*80c0*/  FMUL R37, R37, R23 ;  /* 0x0000001725257220 */ /* 0x000fe20000400000 */
[----:B------:R-:W-:Y:S01]  /*80d0*/  F2FP.TF32.F32.PACK_B R9, R9 ;  /* 0x00000009ff09723e */ /* 0x000fe200024050ff */
[----:B------:R-:W-:Y:S01]  /*80e0*/  FMUL R39, R39, R23 ;  /* 0x0000001727277220 */ /* 0x000fe20000400000 */
[----:B------:R-:W-:Y:S01]  /*80f0*/  F2FP.TF32.F32.PACK_B R27, R27 ;  /* 0x0000001bff1b723e */ /* 0x000fe200024050ff */
[----:B------:R-:W-:Y:S01]  /*8100*/  FMUL R41, R41, R23 ;  /* 0x0000001729297220 */ /* 0x000fe20000400000 */
[----:B------:R-:W-:Y:S01]  /*8110*/  F2FP.TF32.F32.PACK_B R3, R3 ;  /* 0x00000003ff03723e */ /* 0x000fe200024050ff */
[----:B------:R0:W-:Y:S01]  /*8120*/  @P1 STG.E desc[UR50][R6.64], R9 ;  /* 0x0000000906001986 */ /* 0x0001e2000c101932 */
[----:B------:R-:W-:Y:S01]  /*8130*/  F2FP.TF32.F32.PACK_B R29, R29 ;  /* 0x0000001dff1d723e */ /* 0x000fe200024050ff */
[-C--:B------:R-:W-:Y:S01]  /*8140*/  FMUL R43, R43, R23.reuse ;  /* 0x000000172b2b7220 */ /* 0x080fe20000400000 */
[C---:B------:R-:W-:Y:S01]  /*8150*/  ISETP.GT.AND P1, PT, R0.reuse, 0x10, PT ;  /* 0x000000100000780c */ /* 0x040fe20003f24270 */
[----:B------:R-:W-:Y:S01]  /*8160*/  @P3 STG.E desc[UR50][R6.64+0x4], R27 ;  /* 0x0000041b06003986 */ /* 0x000fe2000c101932 */
[----:B------:R-:W-:Y:S01]  /*8170*/  ISETP.GT.AND P3, PT, R0, 0x11, PT ;  /* 0x000000110000780c */ /* 0x000fe20003f64270 */
[-C--:B------:R-:W-:Y:S01]  /*8180*/  FMUL R45, R45, R23.reuse ;  /* 0x000000172d2d7220 */ /* 0x080fe20000400000 */
[C---:B------:R-:W-:Y:S01]  /*8190*/  ISETP.GT.AND P2, PT, R2.reuse, 0x8, P2 ;  /* 0x000000080200780c */ /* 0x040fe20001744270 */
[----:B------:R1:W-:Y:S01]  /*81a0*/  @P5 STG.E desc[UR50][R4.64+0x20], R3 ;  /* 0x0000200304005986 */ /* 0x0003e2000c101932 */
[C---:B------:R-:W-:Y:S01]  /*81b0*/  ISETP.GT.AND P0, PT, R2.reuse, 0x8, P0 ;  /* 0x000000080200780c */ /* 0x040fe20000704270 */
[-C--:B------:R-:W-:Y:S01]  /*81c0*/  FMUL R47, R47, R23.reuse ;  /* 0x000000172f2f7220 */ /* 0x080fe20000400000 */
[----:B------:R-:W-:Y:S01]  /*81d0*/  ISETP.GT.AND P5, PT, R2, RZ, P1 ;  /* 0x000000ff0200720c */ /* 0x000fe20000fa4270 */
[----:B------:R-:W-:Y:S01]  /*81e0*/  @P4 STG.E desc[UR50][R4.64+0x24], R29 ;  /* 0x0000241d04004986 */ /* 0x000fe2000c101932 */
        /* <DEDUP_REMOVED lines=8> */
[----:B-1----:R-:W-:Y:S01]  /*8270*/  FMUL R3, R34, R23 ;  /* 0x0000001722037220 */ /* 0x002fe20000400000 */
[----:B------:R-:W-:Y:S01]  /*8280*/  F2FP.TF32.F32.PACK_B R33, R33 ;  /* 0x00000021ff21723e */ /* 0x000fe200024050ff */
[----:B------:R0:W-:Y:S01]  /*8290*/  @P2 STG.E desc[UR50][R6.64+0x20], R9 ;  /* 0x0000200906002986 */ /* 0x0001e2000c101932 */
[----:B------:R-:W-:Y:S01]  /*82a0*/  ISETP.GT.AND P1, PT, R2, 0x8, P1 ;  /* 0x000000080200780c */ /* 0x000fe20000f24270 */
[-C--:B------:R-:W-:Y:S01]  /*82b0*/  FMUL R55, R55, R23.reuse ;  /* 0x0000001737377220 */ /* 0x080fe20000400000 */
[C---:B------:R-:W-:Y:S01]  /*82c0*/  ISETP.GT.AND P2, PT, R0.reuse, 0x19, PT ;  /* 0x000000190000780c */ /* 0x040fe20003f44270 */
[----:B------:R-:W-:Y:S01]  /*82d0*/  @P0 STG.E desc[UR50][R6.64+0x24], R31 ;  /* 0x0000241f06000986 */ /* 0x000fe2000c101932 */
[----:B------:R-:W-:Y:S01]  /*82e0*/  ISETP.GT.AND P0, PT, R0, 0x18, PT ;  /* 0x000000180000780c */ /* 0x000fe20003f04270 */
[----:B------:R-:W-:Y:S01]  /*82f0*/  FMUL R57, R57, R23 ;  /* 0x0000001739397220 */ /* 0x000fe20000400000 */
[----:B------:R-:W-:Y:S01]  /*8300*/  F2FP.TF32.F32.PACK_B R3, R3 ;  /* 0x00000003ff03723e */ /* 0x000fe200024050ff */
[----:B------:R1:W-:Y:S01]  /*8310*/  @P5 STG.E desc[UR50][R4.64+0x40], R11 ;  /* 0x0000400b04005986 */ /* 0x0003e2000c101932 */
[C---:B------:R-:W-:Y:S01]  /*8320*/  ISETP.GT.AND P5, PT, R2.reuse, RZ, P0 ;  /* 0x000000ff0200720c */ /* 0x040fe200007a4270 */
[----:B------:R-:W-:Y:S01]  /*8330*/  FMUL R59, R59, R23 ;  /* 0x000000173b3b7220 */ /* 0x000fe20000400000 */
[----:B------:R-:W-:Y:S01]  /*8340*/  F2FP.TF32.F32.PACK_B R35, R35 ;  /* 0x00000023ff23723e */ /* 0x000fe200024050ff */
[----:B------:R-:W-:Y:S01]  /*8350*/  @P4 STG.E desc[UR50][R4.64+0x44], R33 ;  /* 0x0000442104004986 */ /* 0x000fe2000c101932 */
[----:B------:R-:W-:Y:S01]  /*8360*/  ISETP.GT.AND P4, PT, R2, 0x8, P3 ;  /* 0x000000080200780c */ /* 0x000fe20001f84270 */
[----:B0-----:R-:W-:Y:S01]  /*8370*/  FMUL R9, R36, R23 ;  /* 0x0000001724097220 */ /* 0x001fe20000400000 */
[----:B------:R-:W-:Y:S01]  /*8380*/  ISETP.GT.AND P3, PT, R2, RZ, P2 ;  /* 0x000000ff0200720c */ /* 0x000fe20001764270 */
[----:B------:R0:W-:Y:S01]  /*8390*/  @P1 STG.E desc[UR50][R6.64+0x40], R3 ;  /* 0x0000400306001986 */ /* 0x0001e2000c101932 */
[----:B------:R-:W-:Y:S01]  /*83a0*/  F2FP.TF32.F32.PACK_B R37, R37 ;  /* 0x00000025ff25723e */ /* 0x000fe200024050ff */
[----:B------:R-:W-:Y:S01]  /*83b0*/  FMUL R61, R61, R23 ;  /* 0x000000173d3d7220 */ /* 0x000fe20000400000 */
[----:B------:R-:W-:Y:S01]  /*83c0*/  F2FP.TF32.F32.PACK_B R9, R9 ;  /* 0x00000009ff09723e */ /* 0x000fe200024050ff */
[-C--:B-1----:R-:W-:Y:S01]  /*83d0*/  FMUL R11, R40, R23.reuse ;  /* 0x00000017280b7220 */ /* 0x082fe20000400000 */
[----:B------:R-:W-:Y:S01]  /*83e0*/  ISETP.GT.AND P1, PT, R0, 0x20, PT ;  /* 0x000000200000780c */ /* 0x000fe20003f24270 */
[-C--:B------:R-:W-:Y:S01]  /*83f0*/  FMUL R63, R63, R23.reuse ;  /* 0x000000173f3f7220 */ /* 0x080fe20000400000 */
[C---:B------:R-:W-:Y:S01]  /*8400*/  ISETP.GT.AND P0, PT, R2.reuse, 0x8, P0 ;  /* 0x000000080200780c */ /* 0x040fe20000704270 */
[----:B------:R-:W-:Y:S01]  /*8410*/  FMUL R65, R65, R23 ;  /* 0x0000001741417220 */ /* 0x000fe20000400000 */
[----:B------:R-:W-:Y:S01]  /*8420*/  F2FP.TF32.F32.PACK_B R39, R39 ;  /* 0x00000027ff27723e */ /* 0x000fe200024050ff */
[----:B------:R-:W-:Y:S01]  /*8430*/  @P4 STG.E desc[UR50][R6.64+0x44], R35 ;  /* 0x0000442306004986 */ /* 0x000fe2000c101932 */
[----:B------:R-:W-:Y:S01]  /*8440*/  ISETP.GT.AND P4, PT, R2, 0x8, P2 ;  /* 0x000000080200780c */ /* 0x000fe20001784270 */
[-C--:B0-----:R-:W-:Y:S01]  /*8450*/  FMUL R3, R38, R23.reuse ;  /* 0x0000001726037220 */ /* 0x081fe20000400000 */
[----:B------:R-:W-:Y:S01]  /*8460*/  ISETP.GT.AND P2, PT, R0, 0x21, PT ;  /* 0x000000210000780c */ /* 0x000fe20003f44270 */
[----:B------:R0:W-:Y:S01]  /*8470*/  @P5 STG.E desc[UR50][R4.64+0x60], R9 ;  /* 0x0000600904005986 */ /* 0x0001e2000c101932 */
[C---:B------:R-:W-:Y:S01]  /*8480*/  ISETP.GT.AND P5, PT, R2.reuse, RZ, P1 ;  /* 0x000000ff0200720c */ /* 0x040fe20000fa4270 */
[----:B------:R-:W-:Y:S01]  /*8490*/  FMUL R67, R67, R23 ;  /* 0x0000001743437220 */ /* 0x000fe20000400000 */
[----:B------:R-:W-:Y:S01]  /*84a0*/  F2FP.TF32.F32.PACK_B R3, R3 ;  /* 0x00000003ff03723e */ /* 0x000fe200024050ff */
[----:B------:R-:W-:Y:S01]  /*84b0*/  @P3 STG.E desc[UR50][R4.64+0x64], R37 ;  /* 0x0000642504003986 */ /* 0x000fe2000c101932 */
[----:B------:R-:W-:Y:S01]  /*84c0*/  ISETP.GT.AND P3, PT, R2, RZ, P2 ;  /* 0x000000ff0200720c */ /* 0x000fe20001764270 */
[----:B------:R-:W-:Y:S01]  /*84d0*/  FMUL R69, R69, R23 ;  /* 0x0000001745457220 */ /* 0x000fe20000400000 */
[----:B------:R-:W-:Y:S01]  /*84e0*/  F2FP.TF32.F32.PACK_B R11, R11 ;  /* 0x0000000bff0b723e */ /* 0x000fe200024050ff */
[----:B------:R1:W-:Y:S01]  /*84f0*/  @P0 STG.E desc[UR50][R6.64+0x60], R3 ;  /* 0x0000600306000986 */ /* 0x0003e2000c101932 */
[----:B------:R-:W-:Y:S01]  /*8500*/  F2FP.TF32.F32.PACK_B R41, R41 ;  /* 0x00000029ff29723e */ /* 0x000fe200024050ff */
[-C--:B------:R-:W-:Y:S01]  /*8510*/  FMUL R71, R71, R23.reuse ;  /* 0x0000001747477220 */ /* 0x080fe20000400000 */
[----:B------:R-:W-:Y:S01]  /*8520*/  ISETP.GT.AND P0, PT, R0, 0x28, PT ;  /* 0x000000280000780c */ /* 0x000fe20003f04270 */
[----:B------:R-:W-:Y:S01]  /*8530*/  @P4 STG.E desc[UR50][R6.64+0x64], R39 ;  /* 0x0000642706004986 */ /* 0x000fe2000c101932 */
[----:B------:R-:W-:Y:S01]  /*8540*/  ISETP.GT.AND P1, PT, R2, 0x8, P1 ;  /* 0x000000080200780c */ /* 0x000fe20000f24270 */
[-C--:B0-----:R-:W-:Y:S01]  /*8550*/  FMUL R9, R44, R23.reuse ;  /* 0x000000172c097220 */ /* 0x081fe20000400000 */
[----:B------:R-:W-:Y:S01]  /*8560*/  ISETP.GT.AND P4, PT, R2, 0x8, P2 ;  /* 0x000000080200780c */ /* 0x000fe20001784270 */
[----:B------:R0:W-:Y:S01]  /*8570*/  @P5 STG.E desc[UR50][R4.64+0x80], R11 ;  /* 0x0000800b04005986 */ /* 0x0001e2000c101932 */
[----:B------:R-:W-:Y:S01]  /*8580*/  ISETP.GT.AND P2, PT, R0, 0x29, PT ;  /* 0x000000290000780c */ /* 0x000fe20003f44270 */
[-C--:B------:R-:W-:Y:S01]  /*8590*/  FMUL R73, R73, R23.reuse ;  /* 0x0000001749497220 */ /* 0x080fe20000400000 */
[----:B------:R-:W-:Y:S01]  /*85a0*/  ISETP.GT.AND P5, PT, R2, RZ, P0 ;  /* 0x000000ff0200720c */ /* 0x000fe200007a4270 */
[-C--:B-1----:R-:W-:Y:S01]  /*85b0*/  FMUL R3, R42, R23.reuse ;  /* 0x000000172a037220 */ /* 0x082fe20000400000 */
[----:B------:R-:W-:Y:S01]  /*85c0*/  @P3 STG.E desc[UR50][R4.64+0x84], R41 ;  /* 0x0000842904003986 */ /* 0x000fe2000c101932 */
[----:B------:R-:W-:Y:S01]  /*85d0*/  ISETP.GT.AND P3, PT, R2, RZ, P2 ;  /* 0x000000ff0200720c */ /* 0x000fe20001764270 */
[----:B------:R-:W-:Y:S01]  /*85e0*/  FMUL R75, R75, R23 ;  /* 0x000000174b4b7220 */ /* 0x000fe20000400000 */
[----:B------:R-:W-:Y:S01]  /*85f0*/  F2FP.TF32.F32.PACK_B R43, R43 ;  /* 0x0000002bff2b723e */ /* 0x000fe200024050ff */
[----:B------:R-:W-:Y:S01]  /*8600*/  FMUL R77, R77, R23 ;  /* 0x000000174d4d7220 */ /* 0x000fe20000400000 */
[----:B------:R-:W-:Y:S01]  /*8610*/  F2FP.TF32.F32.PACK_B R3, R3 ;  /* 0x00000003ff03723e */ /* 0x000fe200024050ff */
[----:B------:R-:W-:Y:S01]  /*8620*/  FMUL R79, R79, R23 ;  /* 0x000000174f4f7220 */ /* 0x000fe20000400000 */
[----:B------:R-:W-:Y:S01]  /*8630*/  F2FP.TF32.F32.PACK_B R9, R9 ;  /* 0x00000009ff09723e */ /* 0x000fe200024050ff */
[----:B0-----:R-:W-:Y:S01]  /*8640*/  FMUL R11, R48, R23 ;  /* 0x00000017300b7220 */ /* 0x001fe20000400000 */
[----:B------:R-:W-:Y:S01]  /*8650*/  F2FP.TF32.F32.PACK_B R45, R45 ;  /* 0x0000002dff2d723e */ /* 0x000fe200024050ff */
[----:B------:R0:W-:Y:S01]  /*8660*/  @P1 STG.E desc[UR50][R6.64+0x80], R3 ;  /* 0x0000800306001986 */ /* 0x0001e2000c101932 */
[----:B------:R-:W-:Y:S01]  /*8670*/  ISETP.GT.AND P1, PT, R0, 0x30, PT ;  /* 0x000000300000780c */ /* 0x000fe20003f24270 */
[-C--:B------:R-:W-:Y:S01]  /*8680*/  FMUL R81, R81, R23.reuse ;  /* 0x0000001751517220 */ /* 0x080fe20000400000 */
[C---:B------:R-:W-:Y:S01]  /*8690*/  ISETP.GT.AND P0, PT, R2.reuse, 0x8, P0 ;  /* 0x000000080200780c */ /* 0x040fe20000704270 */
[----:B------:R-:W-:Y:S01]  /*86a0*/  @P4 STG.E desc[UR50][R6.64+0x84], R43 ;  /* 0x0000842b06004986 */ /* 0x000fe2000c101932 */
[----:B------:R-:W-:Y:S01]  /*86b0*/  ISETP.GT.AND P4, PT, R2, 0x8, P2 ;  /* 0x000000080200780c */ /* 0x000fe20001784270 */
[-C--:B------:R-:W-:Y:S01]  /*86c0*/  FMUL R83, R83, R23.reuse ;  /* 0x0000001753537220 */ /* 0x080fe20000400000 */
[----:B------:R-:W-:Y:S01]  /*86d0*/  ISETP.GT.AND P2, PT, R0, 0x31, PT ;  /* 0x000000310000780c */ /* 0x000fe20003f44270 */
[----:B------:R1:W-:Y:S01]  /*86e0*/  @P5 STG.E desc[UR50][R4.64+0xa0], R9 ;  /* 0x0000a00904005986 */ /* 0x0003e2000c101932 */
[----:B------:R-:W-:Y:S01]  /*86f0*/  ISETP.GT.AND P5, PT, R2, RZ, P1 ;  /* 0x000000ff0200720c */ /* 0x000fe20000fa4270 */
[----:B------:R-:W-:Y:S01]  /*8700*/  FMUL R85, R85, R23 ;  /* 0x0000001755557220 */ /* 0x000fe20000400000 */
[----:B------:R-:W-:Y:S01]  /*8710*/  F2FP.TF32.F32.PACK_B R47, R47 ;  /* 0x0000002fff2f723e */ /* 0x000fe200024050ff */
[-C--:B0-----:R-:W-:Y:S01]  /*8720*/  FMUL R3, R46, R23.reuse ;  /* 0x000000172e037220 */ /* 0x081fe20000400000 */
        /* <DEDUP_REMOVED lines=8> */
[-C--:B-1----:R-:W-:Y:S01]  /*87b0*/  FMUL R9, R52, R23.reuse ;  /* 0x0000001734097220 */ /* 0x082fe20000400000 */
[----:B------:R-:W-:Y:S01]  /*87c0*/  ISETP.GT.AND P1, PT, R2, 0x8, P1 ;  /* 0x000000080200780c */ /* 0x000fe20000f24270 */
[----:B------:R0:W-:Y:S01]  /*87d0*/  @P0 STG.E desc[UR50][R6.64+0xa0], R3 ;  /* 0x0000a00306000986 */ /* 0x0001e2000c101932 */
[----:B------:R-:W-:Y:S01]  /*87e0*/  ISETP.GT.AND P0, PT, R0, 0x38, PT ;  /* 0x000000380000780c */ /* 0x000fe20003f04270 */
[----:B------:R-:W-:Y:S01]  /*87f0*/  FMUL R93, R93, R23 ;  /* 0x000000175d5d7220 */ /* 0x000fe20000400000 */
[----:B------:R-:W-:Y:S01]  /*8800*/  F2FP.TF32.F32.PACK_B R51, R51 ;  /* 0x00000033ff33723e */ /* 0x000fe200024050ff */
        /* <DEDUP_REMOVED lines=10> */
[C---:B------:R-:W-:Y:S01]  /*88b0*/  ISETP.GT.AND P3, PT, R2.reuse, RZ, P2 ;  /* 0x000000ff0200720c */ /* 0x040fe20001764270 */
[----:B------:R-:W-:Y:S01]  /*88c0*/  FMUL R99, R99, R23 ;  /* 0x0000001763637220 */ /* 0x000fe20000400000 */
[----:B------:R-:W-:Y:S01]  /*88d0*/  F2FP.TF32.F32.PACK_B R53, R53 ;  /* 0x00000035ff35723e */ /* 0x000fe200024050ff */
[----:B------:R-:W-:Y:S01]  /*88e0*/  FMUL R101, R101, R23 ;  /* 0x0000001765657220 */ /* 0x000fe20000400000 */
[----:B------:R-:W-:Y:S01]  /*88f0*/  F2FP.TF32.F32.PACK_B R3, R3 ;  /* 0x00000003ff03723e */ /* 0x000fe200024050ff */
[-C--:B------:R-:W-:Y:S01]  /*8900*/  FMUL R103, R103, R23.reuse ;  /* 0x0000001767677220 */ /* 0x080fe20000400000 */
[----:B------:R-:W-:Y:S01]  /*8910*/  ISETP.GT.AND P0, PT, R2, 0x8, P0 ;  /* 0x000000080200780c */ /* 0x000fe20000704270 */
[----:B-1----:R-:W-:Y:S01]  /*8920*/  FMUL R11, R56, R23 ;  /* 0x00000017380b7220 */ /* 0x002fe20000400000 */
[----:B------:R-:W-:Y:S01]  /*8930*/  F2FP.TF32.F32.PACK_B R55, R55 ;  /* 0x00000037ff37723e */ /* 0x000fe200024050ff */
        /* <DEDUP_REMOVED lines=15> */
[-C--:B------:R-:W-:Y:S01]  /*8a30*/  FMUL R111, R111, R23.reuse ;  /* 0x000000176f6f7220 */ /* 0x080fe20000400000 */
[----:B------:R-:W-:Y:S01]  /*8a40*/  ISETP.GT.AND P1, PT, R2, 0x8, P1 ;  /* 0x000000080200780c */ /* 0x000fe20000f24270 */
[----:B------:R-:W-:Y:S01]  /*8a50*/  FMUL R113, R113, R23 ;  /* 0x0000001771717220 */ /* 0x000fe20000400000 */
[----:B------:R-:W-:Y:S01]  /*8a60*/  F2FP.TF32.F32.PACK_B R3, R3 ;  /* 0x00000003ff03723e */ /* 0x000fe200024050ff */
[-C--:B------:R-:W-:Y:S01]  /*8a70*/  FMUL R115, R115, R23.reuse ;  /* 0x0000001773737220 */ /* 0x080fe20000400000 */
[----:B-1----:R-:W-:Y:S01]  /*8a80*/  FMUL R9, R60, R23 ;  /* 0x000000173c097220 */ /* 0x002fe20000400000 */
[----:B------:R-:W-:Y:S01]  /*8a90*/  F2FP.TF32.F32.PACK_B R59, R59 ;  /* 0x0000003bff3b723e */ /* 0x000fe200024050ff */
[-C--:B------:R-:W-:Y:S01]  /*8aa0*/  FMUL R117, R117, R23.reuse ;  /* 0x0000001775757220 */ /* 0x080fe20000400000 */
        /* <DEDUP_REMOVED lines=62> */
[----:B------:R-:W-:-:S02]  /*8e90*/  ISETP.GT.AND P0, PT, R2, 0x8, P0 ;  /* 0x000000080200780c */ /* 0x000fc40000704270 */
[----:B------:R-:W-:Y:S01]  /*8ea0*/  F2FP.TF32.F32.PACK_B R3, R3 ;  /* 0x00000003ff03723e */ /* 0x000fe200024050ff */
[----:B-1----:R-:W-:Y:S01]  /*8eb0*/  FMUL R11, R72, R23 ;  /* 0x00000017480b7220 */ /* 0x002fe20000400000 */
[----:B------:R-:W-:-:S03]  /*8ec0*/  F2FP.TF32.F32.PACK_B R71, R71 ;  /* 0x00000047ff47723e */ /* 0x000fc600024050ff */
[----:B------:R0:W-:Y:S01]  /*8ed0*/  @P1 STG.E desc[UR50][R6.64+0x140], R3 ;  /* 0x0001400306001986 */ /* 0x0001e2000c101932 */
[----:B------:R-:W-:Y:S02]  /*8ee0*/  ISETP.GT.AND P1, PT, R0, 0x60, PT ;  /* 0x000000600000780c */ /* 0x000fe40003f24270 */
[----:B------:R-:W-:Y:S01]  /*8ef0*/  F2FP.TF32.F32.PACK_B R11, R11 ;  /* 0x0000000bff0b723e */ /* 0x000fe200024050ff */
[----:B------:R-:W-:Y:S01]  /*8f00*/  @P4 STG.E desc[UR50][R6.64+0x144], R67 ;  /* 0x0001444306004986 */ /* 0x000fe2000c101932 */
[----:B------:R-:W-:Y:S02]  /*8f10*/  ISETP.GT.AND P4, PT, R2, 0x8, P2 ;  /* 0x000000080200780c */ /* 0x000fe40001784270 */
[----:B------:R-:W-:Y:S01]  /*8f20*/  ISETP.GT.AND P2, PT, R0, 0x61, PT ;  /* 0x000000610000780c */ /* 0x000fe20003f44270 */
[----:B------:R1:W-:Y:S01]  /*8f30*/  @P5 STG.E desc[UR50][R4.64+0x160], R9 ;  /* 0x0001600904005986 */ /* 0x0003e2000c101932 */
[----:B------:R-:W-:Y:S02]  /*8f40*/  ISETP.GT.AND P5, PT, R2, RZ, P1 ;  /* 0x000000ff0200720c */ /* 0x000fe40000fa4270 */
[----:B------:R-:W-:Y:S01]  /*8f50*/  F2FP.TF32.F32.PACK_B R73, R73 ;  /* 0x00000049ff49723e */ /* 0x000fe200024050ff */
[----:B0-----:R-:W-:Y:S01]  /*8f60*/  FMUL R3, R70, R23 ;  /* 0x0000001746037220 */ /* 0x001fe20000400000 */
[----:B------:R-:W-:Y:S01]  /*8f70*/  @P3 STG.E desc[UR50][R4.64+0x164], R69 ;  /* 0x0001644504003986 */ /* 0x000fe2000c101932 */
[----:B------:R-:W-:-:S02]  /*8f80*/  ISETP.GT.AND P3, PT, R2, RZ, P2 ;  /* 0x000000ff0200720c */ /* 0x000fc40001764270 */
[----:B------:R-:W-:Y:S02]  /*8f90*/  ISETP.GT.AND P1, PT, R2, 0x8, P1 ;  /* 0x000000080200780c */ /* 0x000fe40000f24270 */
        /* <DEDUP_REMOVED lines=252> */
[----:B------:R-:W-:Y:S01]  /*9f60*/  @P3 STG.E desc[UR50][R4.64+0x364], R133 ;  /* 0x0003648504003986 */ /* 0x000fe2000c101932 */
[----:B0-----:R-:W-:Y:S01]  /*9f70*/  FMUL R3, R134, R23 ;  /* 0x0000001786037220 */ /* 0x001fe20000400000 */
[----:B------:R-:W-:-:S02]  /*9f80*/  ISETP.GT.AND P3, PT, R2, RZ, P2 ;  /* 0x000000ff0200720c */ /* 0x000fc40001764270 */
[----:B------:R-:W-:Y:S02]  /*9f90*/  ISETP.GT.AND P1, PT, R2, 0x8, P1 ;  /* 0x000000080200780c */ /* 0x000fe40000f24270 */
[----:B------:R-:W-:Y:S01]  /*9fa0*/  F2FP.TF32.F32.PACK_B R3, R3 ;  /* 0x00000003ff03723e */ /* 0x000fe200024050ff */
[----:B-1----:R-:W-:Y:S01]  /*9fb0*/  FMUL R9, R140, R23 ;  /* 0x000000178c097220 */ /* 0x002fe20000400000 */
[----:B------:R-:W-:-:S03]  /*9fc0*/  F2FP.TF32.F32.PACK_B R139, R139 ;  /* 0x0000008bff8b723e */ /* 0x000fc600024050ff */
[----:B------:R0:W-:Y:S01]  /*9fd0*/  @P0 STG.E desc[UR50][R6.64+0x360], R3 ;  /* 0x0003600306000986 */ /* 0x0001e2000c101932 */
[----:B------:R-:W-:Y:S02]  /*9fe0*/  F2FP.TF32.F32.PACK_B R141, R141 ;  /* 0x0000008dff8d723e */ /* 0x000fe400024050ff */
[----:B------:R-:W-:Y:S01]  /*9ff0*/  F2FP.TF32.F32.PACK_B R9, R9 ;  /* 0x00000009ff09723e */ /* 0x000fe200024050ff */
[----:B------:R-:W-:Y:S01]  /*a000*/  @P4 STG.E desc[UR50][R6.64+0x364], R135 ;  /* 0x0003648706004986 */ /* 0x000fe2000c101932 */
[C---:B------:R-:W-:Y:S02]  /*a010*/  ISETP.GT.AND P4, PT, R0.reuse, 0xe8, PT ;  /* 0x000000e80000780c */ /* 0x040fe40003f84270 */
[----:B------:R-:W-:Y:S01]  /*a020*/  F2FP.TF32.F32.PACK_B R143, R143 ;  /* 0x0000008fff8f723e */ /* 0x000fe200024050ff */
[----:B------:R1:W-:Y:S01]  /*a030*/  @P5 STG.E desc[UR50][R4.64+0x380], R11 ;  /* 0x0003800b04005986 */ /* 0x0003e2000c101932 */
[----:B------:R-:W-:Y:S02]  /*a040*/  ISETP.GT.AND P5, PT, R0, 0xe9, PT ;  /* 0x000000e90000780c */ /* 0x000fe40003fa4270 */
[----:B------:R-:W-:Y:S01]  /*a050*/  F2FP.TF32.F32.PACK_B R145, R145 ;  /* 0x00000091ff91723e */ /* 0x000fe200024050ff */
[----:B------:R-:W-:Y:S01]  /*a060*/  @P3 STG.E desc[UR50][R4.64+0x384], R137 ;  /* 0x0003848904003986 */ /* 0x000fe2000c101932 */
[----:B------:R-:W-:Y:S01]  /*a070*/  ISETP.GT.AND P3, PT, R2, 0x8, P2 ;  /* 0x000000080200780c */ /* 0x000fe20001764270 */
[----:B0-----:R-:W-:Y:S01]  /*a080*/  FMUL R3, R138, R23 ;  /* 0x000000178a037220 */ /* 0x001fe20000400000 */
[----:B------:R-:W-:-:S02]  /*a090*/  ISETP.GT.AND P2, PT, R2, RZ, P4 ;  /* 0x000000ff0200720c */ /* 0x000fc40002744270 */
[C---:B------:R-:W-:Y:S02]  /*a0a0*/  ISETP.GT.AND P0, PT, R2.reuse, RZ, P5 ;  /* 0x000000ff0200720c */ /* 0x040fe40002f04270 */
[----:B------:R-:W-:Y:S01]  /*a0b0*/  ISETP.GT.AND P4, PT, R2, 0x8, P4 ;  /* 0x000000080200780c */ /* 0x000fe20002784270 */
[----:B-1----:R-:W-:Y:S01]  /*a0c0*/  FMUL R11, R142, R23 ;  /* 0x000000178e0b7220 */ /* 0x002fe20000400000 */
[----:B------:R-:W-:Y:S02]  /*a0d0*/  ISETP.GT.AND P5, PT, R2, 0x8, P5 ;  /* 0x000000080200780c */ /* 0x000fe40002fa4270 */
[----:B------:R-:W-:Y:S02]  /*a0e0*/  F2FP.TF32.F32.PACK_B R3, R3 ;  /* 0x00000003ff03723e */ /* 0x000fe400024050ff */
[----:B------:R-:W-:Y:S02]  /*a0f0*/  F2FP.TF32.F32.PACK_B R11, R11 ;  /* 0x0000000bff0b723e */ /* 0x000fe400024050ff */
[----:B------:R-:W-:Y:S01]  /*a100*/  F2FP.TF32.F32.PACK_B R147, R147 ;  /* 0x00000093ff93723e */ /* 0x000fe200024050ff */
[----:B------:R0:W-:Y:S01]  /*a110*/  @P1 STG.E desc[UR50][R6.64+0x380], R3 ;  /* 0x0003800306001986 */ /* 0x0001e2000c101932 */
[----:B------:R-:W-:-:S02]  /*a120*/  ISETP.GT.AND P1, PT, R0, 0xf8, PT ;  /* 0x000000f80000780c */ /* 0x000fc40003f24270 */
        /* <DEDUP_REMOVED lines=8> */
[----:B0-----:R-:W-:Y:S01]  /*a1b0*/  FMUL R3, R144, R23 ;  /* 0x0000001790037220 */ /* 0x001fe20000400000 */
[----:B------:R-:W-:-:S02]  /*a1c0*/  ISETP.GT.AND P0, PT, R0, 0xf9, PT ;  /* 0x000000f90000780c */ /* 0x000fc40003f04270 */
[----:B------:R0:W-:Y:S01]  /*a1d0*/  @P4 STG.E desc[UR50][R6.64+0x3a0], R11 ;  /* 0x0003a00b06004986 */ /* 0x0001e2000c101932 */
[C---:B------:R-:W-:Y:S02]  /*a1e0*/  ISETP.GT.AND P4, PT, R2.reuse, RZ, P2 ;  /* 0x000000ff0200720c */ /* 0x040fe40001784270 */
[----:B------:R-:W-:Y:S01]  /*a1f0*/  F2FP.TF32.F32.PACK_B R3, R3 ;  /* 0x00000003ff03723e */ /* 0x000fe200024050ff */
[----:B------:R-:W-:Y:S01]  /*a200*/  @P5 STG.E desc[UR50][R6.64+0x3a4], R143 ;  /* 0x0003a48f06005986 */ /* 0x000fe2000c101932 */
[----:B------:R-:W-:Y:S01]  /*a210*/  ISETP.GT.AND P5, PT, R2, RZ, P3 ;  /* 0x000000ff0200720c */ /* 0x000fe20001fa4270 */
[----:B-1----:R-:W-:Y:S01]  /*a220*/  FMUL R9, R146, R23 ;  /* 0x0000001792097220 */ /* 0x002fe20000400000 */
[C---:B------:R-:W-:Y:S02]  /*a230*/  ISETP.GT.AND P3, PT, R2.reuse, 0x8, P3 ;  /* 0x000000080200780c */ /* 0x040fe40001f64270 */
[----:B------:R-:W-:Y:S02]  /*a240*/  ISETP.GT.AND P2, PT, R2, 0x8, P2 ;  /* 0x000000080200780c */ /* 0x000fe40001744270 */
[----:B------:R-:W-:Y:S01]  /*a250*/  F2FP.TF32.F32.PACK_B R9, R9 ;  /* 0x00000009ff09723e */ /* 0x000fe200024050ff */
[----:B0-----:R-:W-:-:S05]  /*a260*/  FMUL R11, R150, R23 ;  /* 0x00000017960b7220 */ /* 0x001fca0000400000 */
[----:B------:R-:W-:Y:S01]  /*a270*/  F2FP.TF32.F32.PACK_B R11, R11 ;  /* 0x0000000bff0b723e */ /* 0x000fe200024050ff */
[----:B------:R0:W-:Y:S01]  /*a280*/  @P5 STG.E desc[UR50][R4.64+0x3c0], R3 ;  /* 0x0003c00304005986 */ /* 0x0001e2000c101932 */
[C---:B------:R-:W-:Y:S02]  /*a290*/  ISETP.GT.AND P5, PT, R2.reuse, RZ, P1 ;  /* 0x000000ff0200720c */ /* 0x040fe40000fa4270 */
[C---:B------:R-:W-:Y:S01]  /*a2a0*/  ISETP.GT.AND P1, PT, R2.reuse, 0x8, P1 ;  /* 0x000000080200780c */ /* 0x040fe20000f24270 */
[----:B------:R-:W-:Y:S01]  /*a2b0*/  @P4 STG.E desc[UR50][R4.64+0x3c4], R145 ;  /* 0x0003c49104004986 */ /* 0x000fe2000c101932 */
[C---:B------:R-:W-:Y:S02]  /*a2c0*/  ISETP.GT.AND P4, PT, R2.reuse, RZ, P0 ;  /* 0x000000ff0200720c */ /* 0x040fe40000784270 */
[----:B------:R-:W-:Y:S01]  /*a2d0*/  ISETP.GT.AND P0, PT, R2, 0x8, P0 ;  /* 0x000000080200780c */ /* 0x000fe20000704270 */
[----:B------:R-:W-:Y:S02]  /*a2e0*/  @P3 IMAD.MOV.U32 R2, RZ, RZ, R6 ;  /* 0x000000ffff023224 */ /* 0x000fe400078e0006 */
[----:B0-----:R-:W-:-:S05]  /*a2f0*/  @P3 IMAD.MOV.U32 R3, RZ, RZ, R7 ;  /* 0x000000ffff033224 */ /* 0x001fca00078e0007 */
[----:B------:R0:W-:Y:S02]  /*a300*/  @P3 STG.E desc[UR50][R2.64+0x3c0], R9 ;  /* 0x0003c00902003986 */ /* 0x0001e4000c101932 */
[----:B0-----:R-:W-:Y:S02]  /*a310*/  @P2 IMAD.MOV.U32 R2, RZ, RZ, R6 ;  /* 0x000000ffff022224 */ /* 0x001fe400078e0006 */
[----:B------:R-:W-:-:S05]  /*a320*/  @P2 IMAD.MOV.U32 R3, RZ, RZ, R7 ;  /* 0x000000ffff032224 */ /* 0x000fca00078e0007 */
[----:B------:R0:W-:Y:S02]  /*a330*/  @P2 STG.E desc[UR50][R2.64+0x3c4], R147 ;  /* 0x0003c49302002986 */ /* 0x0001e4000c101932 */
[----:B0-----:R-:W-:Y:S02]  /*a340*/  @P5 IMAD.MOV.U32 R2, RZ, RZ, R4 ;  /* 0x000000ffff025224 */ /* 0x001fe400078e0004 */
[----:B------:R-:W-:-:S05]  /*a350*/  @P5 IMAD.MOV.U32 R3, RZ, RZ, R5 ;  /* 0x000000ffff035224 */ /* 0x000fca00078e0005 */
[----:B------:R0:W-:Y:S04]  /*a360*/  @P5 STG.E desc[UR50][R2.64+0x3e0], R13 ;  /* 0x0003e00d02005986 */ /* 0x0001e8000c101932 */
[----:B------:R1:W-:Y:S01]  /*a370*/  @P4 STG.E desc[UR50][R4.64+0x3e4], R149 ;  /* 0x0003e49504004986 */ /* 0x0003e2000c101932 */
[----:B0-----:R-:W-:Y:S02]  /*a380*/  @P1 IMAD.MOV.U32 R2, RZ, RZ, R6 ;  /* 0x000000ffff021224 */ /* 0x001fe400078e0006 */
[----:B------:R-:W-:-:S05]  /*a390*/  @P1 IMAD.MOV.U32 R3, RZ, RZ, R7 ;  /* 0x000000ffff031224 */ /* 0x000fca00078e0007 */
[----:B------:R1:W-:Y:S04]  /*a3a0*/  @P1 STG.E desc[UR50][R2.64+0x3e0], R11 ;  /* 0x0003e00b02001986 */ /* 0x0003e8000c101932 */
[----:B------:R1:W-:Y:S02]  /*a3b0*/  @P0 STG.E desc[UR50][R6.64+0x3e4], R151 ;  /* 0x0003e49706000986 */ /* 0x0003e4000c101932 */
.L_x_289:
[----:B------:R-:W-:Y:S05]  /*a3c0*/  BSYNC B0 ;  /* 0x0000000000007941 */ /* 0x000fea0003800000 */
.L_x_35:
[----:B-1----:R-:W-:Y:S01]  /*a3d0*/  IMAD.U32 R2, RZ, RZ, UR38 ;  /* 0x00000026ff027e24 */ /* 0x002fe2000f8e00ff */
[----:B------:R-:W-:Y:S01]  /*a3e0*/  ULDC.64 UR4, c[0x0][0x650] ;  /* 0x0001940000047ab9 */ /* 0x000fe20000000a00 */
[----:B------:R-:W-:Y:S01]  /*a3f0*/  IMAD.U32 R0, RZ, RZ, UR41 ;  /* 0x00000029ff007e24 */ /* 0x000fe2000f8e00ff */
[----:B------:R1:W-:Y:S01]  /*a400*/  SYNCS.ARRIVE.TRANS64.A1T0 RZ, [R159+UR46], RZ ;  /* 0x000000ff9fff79a7 */ /* 0x0003e2000810002e */
[----:B0-----:R-:W-:Y:S01]  /*a410*/  IMAD.U32 R3, RZ, RZ, UR39 ;  /* 0x00000027ff037e24 */ /* 0x001fe2000f8e00ff */
[C---:B------:R-:W-:Y:S01]  /*a420*/  LEA R16, P0, R2.reuse, R16, 0x1 ;  /* 0x0000001002107211 */ /* 0x040fe200078008ff */
[----:B-----5:R-:W-:Y:S02]  /*a430*/  IMAD.MOV.U32 R18, RZ, RZ, -0x1 ;  /* 0xffffffffff127424 */ /* 0x020fe400078e00ff */
[----:B------:R-:W-:Y:S01]  /*a440*/  IMAD.MOV.U32 R19, RZ, RZ, -0x1 ;  /* 0xffffffffff137424 */ /* 0x000fe200078e00ff */
[----:B------:R-:W-:Y:S01]  /*a450*/  LEA.HI.X R17, R2, R17, R0, 0x1, P0 ;  /* 0x0000001102117211 */ /* 0x000fe200000f0c00 */
[----:B------:R-:W-:Y:S01]  /*a460*/  IMAD.MOV.U32 R2, RZ, RZ, -0x1 ;  /* 0xffffffffff027424 */ /* 0x000fe200078e00ff */
[----:B------:R-:W-:-:S02]  /*a470*/  ISETP.GE.U32.AND P0, PT, R16, UR4, PT ;  /* 0x0000000410007c0c */ /* 0x000fc4000bf06070 */
[----:B------:R-:W-:Y:S02]  /*a480*/  PRMT R0, RZ, 0x7610, R0 ;  /* 0x00007610ff007816 */ /* 0x000fe40000000000 */
[----:B------:R-:W-:-:S13]  /*a490*/  ISETP.GE.U32.AND.EX P0, PT, R17, UR5, PT, P0 ;  /* 0x0000000511007c0c */ /* 0x000fda000bf06100 */
[----:B-1----:R-:W-:Y:S05]  /*a4a0*/  @P0 BRA `(.L_x_290) ;  /* 0x00000004008c0947 */ /* 0x002fea0003800000 */
[----:B------:R-:W0:Y:S01]  /*a4b0*/  S2UR UR7, SR_CTAID.X ;  /* 0x00000000000779c3 */ /* 0x000e220000002500 */
[----:B------:R-:W-:Y:S01]  /*a4c0*/  ULDC.64 UR4, c[0x0][0x628] ;  /* 0x00018a0000047ab9 */ /* 0x000fe20000000a00 */
[----:B------:R-:W-:Y:S01]  /*a4d0*/  ULDC UR6, c[0x0][0x150] ;  /* 0x0000540000067ab9 */ /* 0x000fe20000000800 */
[----:B------:R-:W-:Y:S01]  /*a4e0*/  ISETP.NE.U32.AND P0, PT, RZ, UR4, PT ;  /* 0x00000004ff007c0c */ /* 0x000fe2000bf05070 */
[----:B------:R-:W-:Y:S01]  /*a4f0*/  ULDC UR15, c[0x0][0x630] ;  /* 0x00018c00000f7ab9 */ /* 0x000fe20000000800 */
[C---:B------:R-:W-:Y:S01]  /*a500*/  R2UR UR16, R16.reuse ;  /* 0x00000000101072ca */ /* 0x040fe200000e0000 */
[----:B------:R-:W-:Y:S01]  /*a510*/  ULDC UR18, c[0x0][0x154] ;  /* 0x0000550000127ab9 */ /* 0x000fe20000000800 */
[----:B------:R-:W-:Y:S01]  /*a520*/  ISETP.NE.AND.EX P0, PT, RZ, UR5, PT, P0 ;  /* 0x00000005ff007c0c */ /* 0x000fe2000bf05300 */
[----:B------:R-:W1:Y:S01]  /*a530*/  S2UR UR19, SR_CTAID.Y ;  /* 0x00000000001379c3 */ /* 0x000e620000002600 */
[----:B------:R-:W-:Y:S02]  /*a540*/  R2UR UR17, R17 ;  /* 0x00000000111172ca */ /* 0x000fe400000e0000 */
[----:B------:R-:W-:-:S02]  /*a550*/  R2UR UR12, R16 ;  /* 0x00000000100c72ca */ /* 0x000fc400000e0000 */
[----:B------:R-:W-:Y:S02]  /*a560*/  R2UR UR13, R17 ;  /* 0x00000000110d72ca */ /* 0x000fe400000e0000 */
[----:B0-----:R-:W-:-:S05]  /*a570*/  I2FP.F32.U32 R0, UR7 ;  /* 0x0000000700007c45 */ /* 0x001fca0008201000 */
[----:B------:R-:W-:-:S04]  /*a580*/  FMUL R0, R0, UR6 ;  /* 0x0000000600007c20 */ /* 0x000fc80008400000 */
[----:B------:R0:W0:Y:S01]  /*a590*/  F2I.U32.TRUNC.NTZ R2, R0 ;  /* 0x0000000000027305 */ /* 0x000022000020f000 */
[----:B-1----:R-:W-:Y:S05]  /*a5a0*/  @!P0 BRA `(.L_x_291) ;  /* 0x0000000000308947 */ /* 0x002fea0003800000 */
        /* <DEDUP_REMOVED lines=12> */
.L_x_291:
[----:B------:R-:W-:Y:S01]  /*a670*/  USHF.R.U64 UR6, UR12, UR15, UR13 ;  /* 0x0000000f0c067299 */ /* 0x000fe2000800120d */
[----:B0-----:R-:W-:Y:S01]  /*a680*/  I2FP.F32.U32 R0, UR19 ;  /* 0x0000001300007c45 */ /* 0x001fe20008201000 */
[----:B------:R-:W-:Y:S01]  /*a690*/  USHF.R.U32.HI UR4, URZ, UR15, UR13 ;  /* 0x0000000f3f047299 */ /* 0x000fe2000801160d */
[----:B------:R-:W-:Y:S01]  /*a6a0*/  R2UR UR14, R2 ;  /* 0x00000000020e72ca */ /* 0x000fe200000e0000 */
[----:B------:R-:W-:Y:S02]  /*a6b0*/  UIADD3 UR9, UP0, URZ, -UR6, URZ ;  /* 0x800000063f097290 */ /* 0x000fe4000ff1e03f */
[----:B------:R-:W-:Y:S01]  /*a6c0*/  FMUL R0, R0, UR18 ;  /* 0x0000001200007c20 */ /* 0x000fe20008400000 */
[----:B------:R-:W-:Y:S01]  /*a6d0*/  ULDC.64 UR12, c[0x0][0x620] ;  /* 0x00018800000c7ab9 */ /* 0x000fe20000000a00 */
[----:B------:R-:W-:Y:S01]  /*a6e0*/  UIADD3.X UR4, URZ, ~UR4, URZ, UP0, !UPT ;  /* 0x800000043f047290 */ /* 0x000fe200087fe43f */
[----:B------:R-:W-:Y:S01]  /*a6f0*/  UMOV UR10, UR16 ;  /* 0x00000010000a7c82 */ /* 0x000fe20008000000 */
[----:B------:R-:W-:-:S02]  /*a700*/  UMOV UR11, UR17 ;  /* 0x00000011000b7c82 */ /* 0x000fc40008000000 */
[----:B------:R-:W0:Y:S01]  /*a710*/  F2I.U32.TRUNC.NTZ R0, R0 ;  /* 0x0000000000007305 */ /* 0x000e22000020f000 */
[----:B------:R-:W-:Y:S02]  /*a720*/  UIMAD UR4, UR4, UR12, URZ ;  /* 0x0000000c040472a4 */ /* 0x000fe4000f8e023f */
[----:B------:R-:W-:Y:S02]  /*a730*/  UIMAD.WIDE.U32 UR10, UR9, UR12, UR10 ;  /* 0x0000000c090a72a5 */ /* 0x000fe4000f8e000a */
[----:B------:R-:W-:Y:S01]  /*a740*/  UIMAD UR9, UR9, UR13, UR4 ;  /* 0x0000000d090972a4 */ /* 0x000fe2000f8e0204 */
[----:B------:R-:W-:Y:S01]  /*a750*/  ULDC UR22, c[0x0][0x658] ;  /* 0x0001960000167ab9 */ /* 0x000fe20000000800 */
[----:B------:R-:W-:Y:S02]  /*a760*/  UMOV UR12, 0xffffffff ;  /* 0xffffffff000c7882 */ /* 0x000fe40000000000 */
[----:B------:R-:W-:Y:S01]  /*a770*/  UIADD3 UR11, UR11, UR9, URZ ;  /* 0x000000090b0b7290 */ /* 0x000fe2000fffe03f */
[----:B------:R-:W-:Y:S01]  /*a780*/  ULDC UR13, c[0x0][0x618] ;  /* 0x00018600000d7ab9 */ /* 0x000fe20000000800 */
[----:B------:R-:W-:Y:S01]  /*a790*/  ULDC.64 UR4, c[0x0][0x640] ;  /* 0x0001900000047ab9 */ /* 0x000fe20000000a00 */
[----:B------:R-:W-:Y:S01]  /*a7a0*/  USHF.L.U32 UR18, UR12, UR22, URZ ;  /* 0x000000160c127299 */ /* 0x000fe2000800063f */
[----:B------:R-:W-:Y:S01]  /*a7b0*/  ISETP.NE.U32.AND P0, PT, RZ, UR4, PT ;  /* 0x00000004ff007c0c */ /* 0x000fe2000bf05070 */
[----:B------:R-:W-:Y:S01]  /*a7c0*/  USHF.R.U64 UR12, UR10, UR13, UR11 ;  /* 0x0000000d0a0c7299 */ /* 0x000fe2000800120b */
[----:B0-----:R-:W-:Y:S01]  /*a7d0*/  R2UR UR16, R0 ;  /* 0x00000000001072ca */ /* 0x001fe200000e0000 */
[----:B------:R-:W-:Y:S01]  /*a7e0*/  USHF.R.U32.HI UR10, URZ, UR13, UR11 ;  /* 0x0000000d3f0a7299 */ /* 0x000fe2000801160b */
[----:B------:R-:W-:Y:S01]  /*a7f0*/  ISETP.NE.AND.EX P0, PT, RZ, UR5, PT, P0 ;  /* 0x00000005ff007c0c */ /* 0x000fe2000bf05300 */
[----:B------:R-:W-:Y:S01]  /*a800*/  ULDC UR17, c[0x0][0x608] ;  /* 0x0001820000117ab9 */ /* 0x000fe20000000800 */
[----:B------:R-:W-:-:S02]  /*a810*/  ULOP3.LUT UR23, URZ, UR18, URZ, 0x33, !UPT ;  /* 0x000000123f177292 */ /* 0x000fc4000f8e333f */
[----:B------:R-:W-:Y:S02]  /*a820*/  USHF.R.U64 UR18, UR12, UR17, UR10 ;  /* 0x000000110c127299 */ /* 0x000fe4000800120a */
[----:B------:R-:W-:Y:S01]  /*a830*/  USHF.R.U32.HI UR10, URZ, UR17, UR10 ;  /* 0x000000113f0a7299 */ /* 0x000fe2000801160a */
[----:B------:R-:W-:Y:S01]  /*a840*/  UMOV UR20, 0x1 ;  /* 0x0000000100147882 */ /* 0x000fe20000000000 */
[----:B------:R-:W-:Y:S02]  /*a850*/  UIADD3 UR14, -UR14, URZ, URZ ;  /* 0x0000003f0e0e7290 */ /* 0x000fe4000fffe13f */
[----:B------:R-:W-:Y:S02]  /*a860*/  USHF.L.U32 UR13, UR20, UR22, URZ ;  /* 0x00000016140d7299 */ /* 0x000fe4000800063f */
[----:B------:R-:W-:Y:S01]  /*a870*/  USHF.R.U64 UR20, UR18, UR22, UR10 ;  /* 0x0000001612147299 */ /* 0x000fe2000800120a */
[----:B------:R-:W-:Y:S01]  /*a880*/  ULDC UR15, c[0x0][0x144] ;  /* 0x00005100000f7ab9 */ /* 0x000fe20000000800 */
[----:B------:R-:W-:Y:S01]  /*a890*/  ULDC UR8, c[0x0][0x600] ;  /* 0x0001800000087ab9 */ /* 0x000fe20000000800 */
[----:B------:R-:W-:-:S02]  /*a8a0*/  UIADD3 UR21, -UR16, URZ, URZ ;  /* 0x0000003f10157290 */ /* 0x000fc4000fffe13f */
[----:B------:R-:W-:Y:S02]  /*a8b0*/  USHF.R.U32.HI UR17, URZ, UR22, UR10 ;  /* 0x000000163f117299 */ /* 0x000fe4000801160a */
[----:B------:R-:W-:Y:S02]  /*a8c0*/  UIADD3 UR9, UR8, -0x1, URZ ;  /* 0xffffffff08097890 */ /* 0x000fe4000fffe03f */
[----:B------:R-:W-:Y:S01]  /*a8d0*/  UIMAD UR22, UR15, UR14, UR7 ;  /* 0x0000000e0f1672a4 */ /* 0x000fe2000f8e0207 */
[----:B------:R-:W-:Y:S01]  /*a8e0*/  ULDC UR26, c[0x0][0x148] ;  /* 0x00005200001a7ab9 */ /* 0x000fe20000000800 */
[----:B------:R-:W-:Y:S01]  /*a8f0*/  ULDC UR24, c[0x0][0x648] ;  /* 0x0001920000187ab9 */ /* 0x000fe20000000800 */
[----:B------:R-:W-:Y:S01]  /*a900*/  ULDC UR25, c[0x0][0x638] ;  /* 0x00018e0000197ab9 */ /* 0x000fe20000000800 */
        /* <DEDUP_REMOVED lines=12> */
.L_x_292:
[----:B------:R-:W-:Y:S01]  /*a9d0*/  UISETP.NE.AND UP0, UPT, UR40, URZ, UPT ;  /* 0x0000003f2800728c */ /* 0x000fe2000bf05270 */
[----:B------:R-:W-:Y:S01]  /*a9e0*/  IMAD.MOV.U32 R0, RZ, RZ, 0x1 ;  /* 0x00000001ff007424 */ /* 0x000fe200078e00ff */
[----:B------:R-:W-:Y:S01]  /*a9f0*/  USHF.R.U64 UR4, UR16, UR24, UR17 ;  /* 0x0000001810047299 */ /* 0x000fe20008001211 */
[----:B------:R-:W-:Y:S01]  /*aa00*/  IMAD.U32 R19, RZ, RZ, UR6 ;  /* 0x00000006ff137e24 */ /* 0x000fe2000f8e00ff */
[----:B------:R-:W-:Y:S02]  /*aa10*/  ULOP3.LUT UR18, UR18, UR23, URZ, 0xc0, !UPT ;  /* 0x0000001712127292 */ /* 0x000fe4000f8ec03f */
[----:B------:R-:W-:Y:S02]  /*aa20*/  UIADD3 UR5, -UR4, URZ, URZ ;  /* 0x0000003f04057290 */ /* 0x000fe4000fffe13f */
[----:B------:R-:W-:Y:S02]  /*aa30*/  ULOP3.LUT UR9, UR12, UR9, URZ, 0xc0, !UPT ;  /* 0x000000090c097292 */ /* 0x000fe4000f8ec03f */
[----:B------:R-:W-:-:S02]  /*aa40*/  UIMAD UR4, UR13, UR4, UR18 ;  /* 0x000000040d0472a4 */ /* 0x000fc4000f8e0212 */
[----:B------:R-:W-:Y:S02]  /*aa50*/  @UP0 UIMAD UR22, UR26, UR21, UR19 ;  /* 0x000000151a1602a4 */ /* 0x000fe4000f8e0213 */
[----:B------:R-:W-:Y:S01]  /*aa60*/  UIMAD UR5, UR5, UR25, UR20 ;  /* 0x00000019050572a4 */ /* 0x000fe2000f8e0214 */
[----:B------:R-:W-:Y:S02]  /*aa70*/  ULDC UR7, c[0x0][0x610] ;  /* 0x0001840000077ab9 */ /* 0x000fe40000000800 */
[----:B------:R-:W-:Y:S02]  /*aa80*/  UIMAD UR4, UR4, UR7, UR22 ;  /* 0x00000007040472a4 */ /* 0x000fe4000f8e0216 */
[----:B------:R-:W-:-:S04]  /*aa90*/  UIMAD UR5, UR5, UR8, UR9 ;  /* 0x00000008050572a4 */ /* 0x000fc8000f8e0209 */
[----:B------:R-:W-:Y:S02]  /*aaa0*/  USEL UR7, UR5, UR4, !UP0 ;  /* 0x0000000405077287 */ /* 0x000fe4000c000000 */
[----:B------:R-:W-:-:S04]  /*aab0*/  USEL UR4, UR4, UR5, !UP0 ;  /* 0x0000000504047287 */ /* 0x000fc8000c000000 */
[----:B------:R-:W-:Y:S02]  /*aac0*/  IMAD.U32 R2, RZ, RZ, UR7 ;  /* 0x00000007ff027e24 */ /* 0x000fe4000f8e00ff */
[----:B------:R-:W-:-:S07]  /*aad0*/  IMAD.U32 R18, RZ, RZ, UR4 ;  /* 0x00000004ff127e24 */ /* 0x000fce000f8e00ff */
.L_x_290:
[----:B------:R-:W-:Y:S02]  /*aae0*/  LOP3.LUT P0, RZ, R0, 0xff, RZ, 0xc0, !PT ;  /* 0x000000ff00ff7812 */ /* 0x000fe4000780c0ff */
[----:B------:R-:W-:-:S11]  /*aaf0*/  LOP3.LUT R172, R172, 0x1, RZ, 0x3c, !PT ;  /* 0x00000001acac7812 */ /* 0x000fd600078e3cff */
[----:B------:R-:W-:Y:S05]  /*ab00*/  @P0 BRA `(.L_x_293) ;  /* 0xffffff6800f00947 */ /* 0x000fea000383ffff */
[----:B------:R-:W-:Y:S05]  /*ab10*/  EXIT ;  /* 0x000000000000794d */ /* 0x000fea0003800000 */
.L_x_16:
[----:B------:R-:W-:-:S08]  /*ab20*/  ISETP.NE.AND P0, PT, RZ, UR6, PT ;  /* 0x00000006ff007c0c */ /* 0x000fd0000bf05270 */
[----:B-----5:R-:W0:-:S00]  /*ab30*/  USETMAXREG.DEALLOC.CTAPOOL 0x28 ;  /* 0x00000028000079c8 */ /* 0x020e0000080e0500 */
[----:B------:R-:W-:Y:S05]  /*ab40*/  @P0 EXIT ;  /* 0x000000000000094d */ /* 0x000fea0003800000 */
[----:B0-----:R-:W-:Y:S01]  /*ab50*/  LOP3.LUT P0, RZ, R0, 0xff, RZ, 0xc0, !PT ;  /* 0x000000ff00ff7812 */ /* 0x001fe2000780c0ff */
[----:B------:R-:W-:Y:S02]  /*ab60*/  IMAD.MOV.U32 R8, RZ, RZ, 0x1 ;  /* 0x00000001ff087424 */ /* 0x000fe400078e00ff */
[----:B------:R-:W-:-:S10]  /*ab70*/  IMAD.MOV.U32 R0, RZ, RZ, RZ ;  /* 0x000000ffff007224 */ /* 0x000fd400078e00ff */
[----:B------:R-:W-:Y:S05]  /*ab80*/  @!P0 BRA `(.L_x_294) ;  /* 0x0000000c00648947 */ /* 0x000fea0003800000 */
[----:B------:R-:W0:Y:S01]  /*ab90*/  S2UR UR8, SR_CgaCtaId ;  /* 0x00000000000879c3 */ /* 0x000e220000008800 */
[----:B------:R-:W-:Y:S01]  /*aba0*/  LOP3.LUT P0, RZ, R3, 0x1f, RZ, 0xc0, !PT ;  /* 0x0000001f03ff7812 */ /* 0x000fe2000780c0ff */
[----:B------:R-:W-:Y:S01]  /*abb0*/  ULDC UR5, c[0x0][0x658] ;  /* 0x0001960000057ab9 */ /* 0x000fe20000000800 */
[----:B------:R-:W-:Y:S01]  /*abc0*/  UMOV UR6, 0xffffffff ;  /* 0xffffffff00067882 */ /* 0x000fe20000000000 */
[----:B------:R-:W-:Y:S01]  /*abd0*/  BSSY B0, `(.L_x_294) ;  /* 0x00000d4000007945 */ /* 0x000fe20003800000 */
[----:B------:R-:W-:Y:S01]  /*abe0*/  USHF.L.U32 UR6, UR6, UR5, URZ ;  /* 0x0000000506067299 */ /* 0x000fe2000800063f */
[C---:B------:R-:W-:Y:S01]  /*abf0*/  ISETP.NE.AND P3, PT, R4.reuse, RZ, PT ;  /* 0x000000ff0400720c */ /* 0x040fe20003f65270 */
[----:B------:R-:W-:Y:S01]  /*ac00*/  IMAD.MOV.U32 R10, RZ, RZ, 0x1 ;  /* 0x00000001ff0a7424 */ /* 0x000fe200078e00ff */
[----:B------:R-:W-:Y:S01]  /*ac10*/  ISETP.NE.OR P0, PT, R4, RZ, !P0 ;  /* 0x000000ff0400720c */ /* 0x000fe20004705670 */
[----:B------:R-:W-:Y:S01]  /*ac20*/  IMAD.MOV.U32 R8, RZ, RZ, 0x1 ;  /* 0x00000001ff087424 */ /* 0x000fe200078e00ff */
[----:B------:R-:W-:Y:S01]  /*ac30*/  ULDC UR4, c[0x0][0x600] ;  /* 0x0001800000047ab9 */ /* 0x000fe20000000800 */
[----:B------:R-:W-:Y:S01]  /*ac40*/  IMAD.MOV.U32 R0, RZ, RZ, RZ ;  /* 0x000000ffff007224 */ /* 0x000fe200078e00ff */
[----:B------:R-:W-:Y:S01]  /*ac50*/  UMOV UR7, 0x1 ;  /* 0x0000000100077882 */ /* 0x000fe20000000000 */
[----:B------:R-:W-:-:S02]  /*ac60*/  UIADD3 UR21, UR37, 0x1, URZ ;  /* 0x0000000125157890 */ /* 0x000fc4000fffe03f */
[----:B------:R-:W-:Y:S02]  /*ac70*/  ULOP3.LUT UR13, UR42, 0x2, URZ, 0xfc, !UPT ;  /* 0x000000022a0d7892 */ /* 0x000fe4000f8efc3f */
[----:B------:R-:W-:Y:S02]  /*ac80*/  UIADD3 UR4, UR4, -0x1, URZ ;  /* 0xffffffff04047890 */ /* 0x000fe4000fffe03f */
[----:B------:R-:W-:Y:S02]  /*ac90*/  USHF.L.U32 UR5, UR7, UR5, URZ ;  /* 0x0000000507057299 */ /* 0x000fe4000800063f */
[----:B------:R-:W-:Y:S01]  /*aca0*/  ULOP3.LUT UR6, URZ, UR6, URZ, 0x33, !UPT ;  /* 0x000000063f067292 */ /* 0x000fe2000f8e333f */
[----:B------:R-:W-:Y:S01]  /*acb0*/  ULDC.64 UR30, c[0x0][0x198] ;  /* 0x00006600001e7ab9 */ /* 0x000fe20000000a00 */
[----:B0-----:R-:W-:-:S10]  /*acc0*/  IMAD.U32 R9, RZ, RZ, UR8 ;  /* 0x00000008ff097e24 */ /* 0x001fd4000f8e00ff */
.L_x_306:
[----:B------:R-:W-:-:S03]  /*acd0*/  UMOV UR7, 0xffffffff ;  /* 0xffffffff00077882 */ /* 0x000fc60000000000 */
[----:B------:R-:W-:Y:S05]  /*ace0*/  BRA.DIV UR7, `(.L_x_295) ;  /* 0x0000000e07dc7947 */ /* 0x000fea000b800000 */
[----:B------:R-:W-:-:S13]  /*acf0*/  ELECT P6, URZ, PT ;  /* 0x00000000003f782f */ /* 0x000fda00038c0000 */
.L_x_317:
[----:B------:R-:W0:Y:S01]  /*ad00*/  LDC R3, c[0x0][0x28c] ;  /* 0x0000a300ff037b82 */ /* 0x000e220000000800 */
[----:B------:R-:W-:Y:S01]  /*ad10*/  BSSY B1, `(.L_x_296) ;  /* 0x0000049000017945 */ /* 0x000fe20003800000 */
[----:B0-----:R-:W-:-:S13]  /*ad20*/  ISETP.LT.OR P6, PT, R3, 0x1, !P6 ;  /* 0x000000010300780c */ /* 0x001fda00077c1670 */
[----:B------:R-:W-:Y:S05]  /*ad30*/  @P6 BRA `(.L_x_297) ;  /* 0x0000000400186947 */ /* 0x000fea0003800000 */
[----:B------:R-:W-:Y:S02]  /*ad40*/  IMAD R9, R18, 0x8, R9 ;  /* 0x0000000812097824 */ /* 0x000fe400078e0209 */
[----:B------:R-:W-:Y:S02]  /*ad50*/  IMAD.SHL.U32 R7, R2, 0x100, RZ ;  /* 0x0000010002077824 */ /* 0x000fe400078e00ff */
[----:B------:R-:W-:Y:S02]  /*ad60*/  IMAD.MOV.U32 R13, RZ, RZ, RZ ;  /* 0x000000ffff0d7224 */ /* 0x000fe400078e00ff */
[----:B------:R-:W-:Y:S02]  /*ad70*/  IMAD.U32 R14, RZ, RZ, UR21 ;  /* 0x00000015ff0e7e24 */ /* 0x000fe4000f8e00ff */
[----:B------:R-:W-:Y:S02]  /*ad80*/  IMAD.MOV.U32 R2, RZ, RZ, R8 ;  /* 0x000000ffff027224 */ /* 0x000fe400078e0008 */
[----:B------:R-:W-:-:S02]  /*ad90*/  IMAD.MOV.U32 R4, RZ, RZ, R0 ;  /* 0x000000ffff047224 */ /* 0x000fc400078e0000 */
[----:B------:R-:W-:-:S07]  /*ada0*/  IMAD.SHL.U32 R6, R9, 0x8, RZ ;  /* 0x0000000809067824 */ /* 0x000fce00078e00ff */
.L_x_301:
[----:B------:R-:W0:Y:S01]  /*adb0*/  S2UR UR7, SR_CgaCtaId ;  /* 0x00000000000779c3 */ /* 0x000e220000008800 */
[----:B------:R-:W-:Y:S02]  /*adc0*/  MOV R12, 0x400 ;  /* 0x00000400000c7802 */ /* 0x000fe40000000f00 */
[----:B------:R-:W-:-:S05]  /*add0*/  SHF.L.U32 R3, R2, 0x1f, RZ ;  /* 0x0000001f02037819 */ /* 0x000fca00000006ff */
[----:B------:R-:W1:Y:S01]  /*ade0*/  @!P3 LDC R5, c[0x0][0x500] ;  /* 0x00014000ff05bb82 */ /* 0x000e620000000800 */
[----:B0-----:R-:W-:-:S05]  /*adf0*/  IMAD.U32 R9, RZ, RZ, UR7 ;  /* 0x00000007ff097e24 */ /* 0x001fca000f8e00ff */
[----:B------:R-:W-:-:S05]  /*ae00*/  LEA R11, R9, R12, 0x18 ;  /* 0x0000000c090b7211 */ /* 0x000fca00078ec0ff */
[----:B------:R-:W-:-:S04]  /*ae10*/  IMAD R12, R4, 0x8, R11 ;  /* 0x00000008040c7824 */ /* 0x000fc800078e020b */
[----:B------:R-:W0:Y:S02]  /*ae20*/  SYNCS.PHASECHK.TRANS64.TRYWAIT P1, [R12+URZ+0x10], R3 ;  /* 0x000010030c0075a7 */ /* 0x000e24000802017f */
[----:B01----:R-:W-:Y:S05]  /*ae30*/  @!P1 BRA `(.L_x_298) ;  /* 0x0000000c00a89947 */ /* 0x003fea0003800000 */
.L_x_318:
[----:B------:R-:W-:Y:S01]  /*ae40*/  UPRMT UR7, UR13, 0x9910, URZ ;  /* 0x000099100d077896 */ /* 0x000fe2000800003f */
[----:B------:R1:W-:Y:S03]  /*ae50*/  @!P3 SYNCS.ARRIVE.TRANS64 RZ, [R12+URZ], R5 ;  /* 0x000000050cffb9a7 */ /* 0x0003e6000800003f */
[----:B------:R-:W-:-:S06]  /*ae60*/  UISETP.NE.AND UP0, UPT, UR7, 0x2, UPT ;  /* 0x000000020700788c */ /* 0x000fcc000bf05270 */
[----:B------:R-:W-:-:S13]  /*ae70*/  PLOP3.LUT P1, PT, PT, PT, UP0, 0x80, 0x0 ;  /* 0x000000000000781c */ /* 0x000fda0003f2f008 */
[----:B-1----:R-:W-:Y:S05]  /*ae80*/  @P1 BRA `(.L_x_299) ;  /* 0x0000000000041947 */ /* 0x002fea0003800000 */
[----:B------:R-:W-:Y:S01]  /*ae90*/  BPT.TRAP 0x1 ;  /* 0x000000040000795c */ /* 0x000fe20000300000 */
.L_x_299:
[----:B------:R-:W-:Y:S05]  /*aea0*/  @P0 BRA `(.L_x_300) ;  /* 0x0000000000040947 */ /* 0x000fea0003800000 */
[----:B------:R-:W-:Y:S01]  /*aeb0*/  BPT.TRAP 0x1 ;  /* 0x000000040000795c */ /* 0x000fe20000300000 */
.L_x_300:
[----:B0-----:R-:W-:Y:S01]  /*aec0*/  IMAD R3, R4, 0x10, R9 ;  /* 0x0000001004037824 */ /* 0x001fe200078e0209 */
[----:B------:R-:W-:Y:S01]  /*aed0*/  R2UR UR34, R13 ;  /* 0x000000000d2272ca */ /* 0x000fe200000e0000 */
[----:B------:R-:W-:Y:S01]  /*aee0*/  VIADD R14, R14, 0xffffffff ;  /* 0xffffffff0e0e7836 */ /* 0x000fe20000000000 */
[----:B------:R-:W-:Y:S01]  /*aef0*/  R2UR UR33, R12 ;  /* 0x000000000c2172ca */ /* 0x000fe200000e0000 */
[----:B------:R-:W-:Y:S01]  /*af00*/  IMAD.SHL.U32 R3, R3, 0x100, RZ ;  /* 0x0000010003037824 */ /* 0x000fe200078e00ff */
[----:B------:R-:W-:Y:S01]  /*af10*/  R2UR UR36, R19 ;  /* 0x00000000132472ca */ /* 0x000fe200000e0000 */
[----:B------:R-:W-:Y:S01]  /*af20*/  UIADD3 UR14, UP0, UR30, 0xf0, URZ ;  /* 0x000000f01e0e7890 */ /* 0x000fe2000ff1e03f */
[----:B------:R-:W-:Y:S01]  /*af30*/  R2UR UR35, R6 ;  /* 0x00000000062372ca */ /* 0x000fe200000e0000 */
[--C-:B------:R-:W-:Y:S01]  /*af40*/  IMAD R3, R3, 0x4, R11.reuse ;  /* 0x0000000403037824 */ /* 0x100fe200078e020b */
[----:B------:R-:W-:Y:S01]  /*af50*/  R2UR UR19, R7 ;  /* 0x00000000071372ca */ /* 0x000fe200000e0000 */
[----:B------:R-:W-:Y:S01]  /*af60*/  IMAD R11, R4, 0x10000, R11 ;  /* 0x00010000040b7824 */ /* 0x000fe200078e020b */
[----:B------:R-:W-:Y:S01]  /*af70*/  UIADD3 UR44, UP1, UR30, 0x1f0, URZ ;  /* 0x000001f01e2c7890 */ /* 0x000fe2000ff3e03f */
[----:B------:R-:W-:Y:S01]  /*af80*/  ISETP.GT.AND P2, PT, R14, 0x1, PT ;  /* 0x000000010e00780c */ /* 0x000fe20003f44270 */
[----:B------:R-:W-:Y:S01]  /*af90*/  UIADD3.X UR15, URZ, UR31, URZ, UP0, !UPT ;  /* 0x0000001f3f0f7290 */ /* 0x000fe200087fe43f */
[----:B------:R-:W-:Y:S01]  /*afa0*/  R2UR UR24, R3 ;  /* 0x00000000031872ca */ /* 0x000fe200000e0000 */
[----:B------:R-:W-:Y:S01]  /*afb0*/  UIADD3 UR26, UR34, 0x20, URZ ;  /* 0x00000020221a7890 */ /* 0x000fe2000fffe03f */
[----:B------:R-:W-:Y:S01]  /*afc0*/  R2UR UR8, R11 ;  /* 0x000000000b0872ca */ /* 0x000fe200000e0000 */
[----:B------:R-:W-:Y:S01]  /*afd0*/  UIADD3.X UR45, URZ, UR31, URZ, UP1, !UPT ;  /* 0x0000001f3f2d7290 */ /* 0x000fe20008ffe43f */
[----:B------:R-:W-:Y:S01]  /*afe0*/  VIADD R4, R4, 0x1 ;  /* 0x0000000104047836 */ /* 0x000fe20000000000 */
[----:B------:R-:W-:Y:S01]  /*aff0*/  UMOV UR7, 0xff0000 ;  /* 0x00ff000000077882 */ /* 0x000fe20000000000 */
[----:B------:R-:W-:Y:S01]  /*b000*/  UMOV UR22, 0x0 ;  /* 0x0000000000167882 */ /* 0x000fe20000000000 */
[----:B------:R-:W-:Y:S01]  /*b010*/  UMOV UR23, 0x10000000 ;  /* 0x1000000000177882 */ /* 0x000fe20000000000 */
[----:B------:R-:W-:Y:S01]  /*b020*/  UMOV UR25, UR33 ;  /* 0x0000002100197c82 */ /* 0x000fe20008000000 */
[----:B------:R-:W-:Y:S01]  /*b030*/  ISETP.NE.AND P1, PT, R4, 0x2, PT ;  /* 0x000000020400780c */ /* 0x000fe20003f25270 */
[----:B------:R-:W-:Y:S01]  /*b040*/  UMOV UR28, UR36 ;  /* 0x00000024001c7c82 */ /* 0x000fe20008000000 */
[----:B------:R-:W-:Y:S01]  /*b050*/  UMOV UR27, UR35 ;  /* 0x00000023001b7c82 */ /* 0x000fe20008000000 */
[----:B------:R-:W-:Y:S01]  /*b060*/  UMOV UR17, UR33 ;  /* 0x0000002100117c82 */ /* 0x000fe20008000000 */
[----:B------:R-:W-:Y:S01]  /*b070*/  UIADD3 UR32, UR24, 0x100, URZ ;  /* 0x0000010018207890 */ /* 0x000fe2000fffe03f */
[----:B------:R-:W-:Y:S01]  /*b080*/  SEL R3, RZ, 0x1, P1 ;  /* 0x00000001ff037807 */ /* 0x000fe20000800000 */
[----:B------:R-:W-:Y:S01]  /*b090*/  UIADD3 UR24, UR24, 0x2100, URZ ;  /* 0x0000210018187890 */ /* 0x000fe2000fffe03f */
[----:B------:R-:W-:Y:S01]  /*b0a0*/  VIADD R13, R13, 0x40 ;  /* 0x000000400d0d7836 */ /* 0x000fe20000000000 */
[----:B------:R-:W-:Y:S01]  /*b0b0*/  UIADD3 UR16, UR8, 0x8100, URZ ;  /* 0x0000810008107890 */ /* 0x000fe2000fffe03f */
[----:B------:R-:W-:Y:S01]  /*b0c0*/  LOP3.LUT R2, R2, R3, RZ, 0x3c, !PT ;  /* 0x0000000302027212 */ /* 0x000fe200078e3cff */
[----:B------:R-:W-:Y:S01]  /*b0d0*/  UIADD3 UR8, UR8, 0x10100, URZ ;  /* 0x0001010008087890 */ /* 0x000fe2000fffe03f */
[----:B------:R-:W-:Y:S01]  /*b0e0*/  SEL R4, R4, RZ, P1 ;  /* 0x000000ff04047207 */ /* 0x000fe20000800000 */
[----:B------:R-:W-:Y:S01]  /*b0f0*/  UMOV UR18, UR34 ;  /* 0x0000002200127c82 */ /* 0x000fe20008000000 */
[----:B------:R-:W-:Y:S01]  /*b100*/  UMOV UR20, UR36 ;  /* 0x0000002400147c82 */ /* 0x000fe20008000000 */
[----:B------:R0:W-:Y:S01]  /*b110*/  UTMALDG.3D.MULTICAST [UR32], [UR14], UR7, desc[UR22] ;  /* 0x000016200e0073b4 */ /* 0x0001e20008011807 */
[----:B------:R-:W-:Y:S01]  /*b120*/  UMOV UR9, UR33 ;  /* 0x0000002100097c82 */ /* 0x000fe20008000000 */
[----:B------:R-:W-:Y:S01]  /*b130*/  UMOV UR11, UR19 ;  /* 0x00000013000b7c82 */ /* 0x000fe20008000000 */
[----:B------:R-:W-:Y:S01]  /*b140*/  UMOV UR12, UR36 ;  /* 0x00000024000c7c82 */ /* 0x000fe20008000000 */
[----:B------:R-:W-:Y:S01]  /*b150*/  UMOV UR10, UR26 ;  /* 0x0000001a000a7c82 */ /* 0x000fe20008000000 */
[----:B------:R0:W-:Y:S01]  /*b160*/  UTMALDG.3D.MULTICAST [UR24], [UR14], UR7, desc[UR22] ;  /* 0x000016180e0073b4 */ /* 0x0001e20008011807 */
[----:B------:R0:W-:Y:S01]  /*b170*/  UTMALDG.3D [UR16], [UR44], desc[UR22] ;  /* 0x000016102c0075b4 */ /* 0x0001e20008011000 */
[----:B------:R0:W-:Y:S02]  /*b180*/  UTMALDG.3D [UR8], [UR44], desc[UR22] ;  /* 0x000016082c0075b4 */ /* 0x0001e40008011000 */
[----:B0-----:R-:W-:Y:S05]  /*b190*/  @P2 BRA `(.L_x_301) ;  /* 0xfffffffc00042947 */ /* 0x001fea000383ffff */
.L_x_297:
[----:B------:R-:W-:Y:S05]  /*b1a0*/  BSYNC B1 ;  /* 0x0000000000017941 */ /* 0x000fea0003800000 */
.L_x_296:
[----:B------:R-:W-:Y:S01]  /*b1b0*/  LOP3.LUT P4, RZ, R10, 0xff, RZ, 0xc0, !PT ;  /* 0x000000ff0aff7812 */ /* 0x000fe2000788c0ff */
[----:B------:R-:W-:Y:S01]  /*b1c0*/  VIADD R0, R0, UR37 ;  /* 0x0000002500007c36 */ /* 0x000fe20008000000 */
[----:B------:R-:W-:Y:S01]  /*b1d0*/  ULDC.64 UR8, c[0x0][0x650] ;  /* 0x0001940000087ab9 */ /* 0x000fe20000000a00 */
[----:B------:R-:W-:Y:S01]  /*b1e0*/  IMAD.U32 R3, RZ, RZ, UR37 ;  /* 0x00000025ff037e24 */ /* 0x000fe2000f8e00ff */
[----:B------:R-:W-:Y:S01]  /*b1f0*/  BSSY B1, `(.L_x_302) ;  /* 0x000006f000017945 */ /* 0x000fe20003800000 */
[----:B------:R-:W-:Y:S01]  /*b200*/  IMAD.MOV.U32 R18, RZ, RZ, -0x1 ;  /* 0xffffffffff127424 */ /* 0x000fe200078e00ff */
[----:B------:R-:W-:Y:S01]  /*b210*/  SHF.R.U32.HI R2, RZ, 0x1, R0 ;  /* 0x00000001ff027819 */ /* 0x000fe20000011600 */
[----:B------:R-:W-:Y:S01]  /*b220*/  IMAD.MOV.U32 R19, RZ, RZ, -0x1 ;  /* 0xffffffffff137424 */ /* 0x000fe200078e00ff */
[----:B------:R-:W-:Y:S02]  /*b230*/  ISETP.GT.U32.AND P1, PT, R0, 0x1, PT ;  /* 0x000000010000780c */ /* 0x000fe40003f24070 */
[----:B------:R-:W-:-:S02]  /*b240*/  LOP3.LUT R2, R2, 0x1, RZ, 0xc0, !PT ;  /* 0x0000000102027812 */ /* 0x000fc400078ec0ff */
[C---:B------:R-:W-:Y:S01]  /*b250*/  ISETP.LT.U32.AND P1, PT, R3.reuse, 0x2, P1 ;  /* 0x000000020300780c */ /* 0x040fe20000f21070 */
[----:B------:R-:W0:Y:S01]  /*b260*/  @P4 S2R R9, SR_CgaCtaId ;  /* 0x0000000000094919 */ /* 0x000e220000008800 */
[----:B------:R-:W-:Y:S02]  /*b270*/  @P4 MOV R4, 0x400 ;  /* 0x0000040000044802 */ /* 0x000fe40000000f00 */
[----:B------:R-:W-:Y:S02]  /*b280*/  ISETP.NE.U32.AND P2, PT, R2, 0x1, PT ;  /* 0x000000010200780c */ /* 0x000fe40003f45070 */
[----:B------:R-:W-:Y:S02]  /*b290*/  LOP3.LUT R0, R0, 0x1, RZ, 0xc0, !PT ;  /* 0x0000000100007812 */ /* 0x000fe400078ec0ff */
[----:B------:R-:W-:Y:S02]  /*b2a0*/  ISETP.GT.U32.AND P2, PT, R3, 0x1, !P2 ;  /* 0x000000010300780c */ /* 0x000fe40005744070 */
[----:B------:R-:W-:-:S02]  /*b2b0*/  SEL R3, RZ, 0x1, !P1 ;  /* 0x00000001ff037807 */ /* 0x000fc40004800000 */
[----:B------:R-:W-:Y:S02]  /*b2c0*/  SEL R2, RZ, 0x1, !P2 ;  /* 0x00000001ff027807 */ /* 0x000fe40005000000 */
[----:B------:R-:W-:Y:S02]  /*b2d0*/  PRMT R10, RZ, 0x7610, R10 ;  /* 0x00007610ff0a7816 */ /* 0x000fe4000000000a */
[--C-:B------:R-:W-:Y:S01]  /*b2e0*/  LOP3.LUT R8, R2, R8, R3.reuse, 0x96, !PT ;  /* 0x0000000802087212 */ /* 0x100fe200078e9603 */
[----:B------:R-:W-:Y:S01]  /*b2f0*/  IMAD.MOV.U32 R2, RZ, RZ, -0x1 ;  /* 0xffffffffff027424 */ /* 0x000fe200078e00ff */
[----:B------:R-:W-:Y:S02]  /*b300*/  PRMT R3, RZ, 0x7610, R3 ;  /* 0x00007610ff037816 */ /* 0x000fe40000000003 */
[----:B0-----:R-:W-:-:S04]  /*b310*/  @P4 LEA R4, R9, R4, 0x18 ;  /* 0x0000000409044211 */ /* 0x001fc800078ec0ff */
[----:B------:R0:W-:Y:S01]  /*b320*/  @P4 SYNCS.ARRIVE.TRANS64.A1T0 RZ, [R4+URZ+0x58], RZ ;  /* 0x000058ff04ff49a7 */ /* 0x0001e2000810003f */
[----:B------:R-:W-:-:S04]  /*b330*/  IADD3 R16, P4, R16, UR38, RZ ;  /* 0x0000002610107c10 */ /* 0x000fc8000ff9e0ff */
[----:B------:R-:W-:Y:S02]  /*b340*/  IADD3.X R17, R17, UR41, RZ, P4, !PT ;  /* 0x0000002911117c10 */ /* 0x000fe4000a7fe4ff */
[----:B------:R-:W-:-:S04]  /*b350*/  ISETP.GE.U32.AND P4, PT, R16, UR8, PT ;  /* 0x0000000810007c0c */ /* 0x000fc8000bf86070 */
[----:B------:R-:W-:-:S13]  /*b360*/  ISETP.GE.U32.AND.EX P1, PT, R17, UR9, PT, P4 ;  /* 0x0000000911007c0c */ /* 0x000fda000bf26140 */
[----:B0-----:R-:W-:Y:S05]  /*b370*/  @P1 BRA `(.L_x_303) ;  /* 0x0000000400581947 */ /* 0x001fea0003800000 */
[----:B------:R-:W0:Y:S01]  /*b380*/  S2UR UR7, SR_CTAID.X ;  /* 0x00000000000779c3 */ /* 0x000e220000002500 */
[----:B------:R-:W-:Y:S01]  /*b390*/  ULDC.64 UR8, c[0x0][0x628] ;  /* 0x00018a0000087ab9 */ /* 0x000fe20000000a00 */
[----:B------:R-:W-:Y:S01]  /*b3a0*/  ULDC UR10, c[0x0][0x150] ;  /* 0x00005400000a7ab9 */ /* 0x000fe20000000800 */
[----:B------:R-:W-:Y:S01]  /*b3b0*/  ISETP.NE.U32.AND P1, PT, RZ, UR8, PT ;  /* 0x00000008ff007c0c */ /* 0x000fe2000bf25070 */
[----:B------:R-:W-:Y:S01]  /*b3c0*/  ULDC UR11, c[0x0][0x630] ;  /* 0x00018c00000b7ab9 */ /* 0x000fe20000000800 */
[----:B------:R-:W-:Y:S01]  /*b3d0*/  ULDC UR14, c[0x0][0x154] ;  /* 0x00005500000e7ab9 */ /* 0x000fe20000000800 */
[----:B------:R-:W-:Y:S01]  /*b3e0*/  IMAD.MOV.U32 R2, RZ, RZ, R16 ;  /* 0x000000ffff027224 */ /* 0x000fe200078e0010 */
[----:B------:R-:W-:Y:S01]  /*b3f0*/  ISETP.NE.AND.EX P1, PT, RZ, UR9, PT, P1 ;  /* 0x00000009ff007c0c */ /* 0x000fe2000bf25310 */
[----:B------:R-:W1:Y:S01]  /*b400*/  S2UR UR12, SR_CTAID.Y ;  /* 0x00000000000c79c3 */ /* 0x000e620000002600 */
[----:B0-----:R-:W-:-:S05]  /*b410*/  I2FP.F32.U32 R3, UR7 ;  /* 0x0000000700037c45 */ /* 0x001fca0008201000 */
[----:B------:R-:W-:Y:S01]  /*b420*/  FMUL R12, R3, UR10 ;  /* 0x0000000a030c7c20 */ /* 0x000fe20008400000 */
[----:B------:R-:W-:-:S05]  /*b430*/  IMAD.MOV.U32 R3, RZ, RZ, R17 ;  /* 0x000000ffff037224 */ /* 0x000fca00078e0011 */
[----:B------:R-:W-:Y:S05]  /*b440*/  @!P1 BRA `(.L_x_304) ;  /* 0x0000000000289947 */ /* 0x000fea0003800000 */
[----:B------:R-:W-:Y:S02]  /*b450*/  ULDC UR10, c[0x0][0x634] ;  /* 0x00018d00000a7ab9 */ /* 0x000fe40000000800 */
[----:B------:R-:W-:-:S05]  /*b460*/  IADD3 R7, P1, R16, UR10, RZ ;  /* 0x0000000a10077c10 */ /* 0x000fca000ff3e0ff */
[----:B------:R-:W-:-:S04]  /*b470*/  IMAD.X R11, RZ, RZ, R17, P1 ;  /* 0x000000ffff0b7224 */ /* 0x000fc800008e0611 */
[----:B------:R-:W-:-:S04]  /*b480*/  IMAD.WIDE.U32 R4, R11, UR8, RZ ;  /* 0x000000080b047c25 */ /* 0x000fc8000f8e00ff */
[----:B------:R-:W-:-:S04]  /*b490*/  IMAD.WIDE.U32 R4, P1, R7, UR9, R4 ;  /* 0x0000000907047c25 */ /* 0x000fc8000f820004 */
[----:B------:R-:W-:-:S04]  /*b4a0*/  IMAD.WIDE.U32 R6, R7, UR8, RZ ;  /* 0x0000000807067c25 */ /* 0x000fc8000f8e00ff */
[----:B------:R-:W-:Y:S01]  /*b4b0*/  IMAD.X R3, RZ, RZ, RZ, P1 ;  /* 0x000000ffff037224 */ /* 0x000fe200008e06ff */
[----:B------:R-:W-:Y:S01]  /*b4c0*/  IADD3 RZ, P1, R7, R4, RZ ;  /* 0x0000000407ff7210 */ /* 0x000fe20007f3e0ff */
[----:B------:R-:W-:-:S04]  /*b4d0*/  IMAD.MOV.U32 R2, RZ, RZ, R5 ;  /* 0x000000ffff027224 */ /* 0x000fc800078e0005 */
[----:B------:R-:W-:-:S08]  /*b4e0*/  IMAD.WIDE.U32.X R2, R11, UR9, R2, P1 ;  /* 0x000000090b027c25 */ /* 0x000fd000088e0402 */
.L_x_304:
[--C-:B------:R-:W-:Y:S01]  /*b4f0*/  SHF.R.U64 R19, R2, UR11, R3.reuse ;  /* 0x0000000b02137c19 */ /* 0x100fe20008001203 */
[----:B------:R-:W0:Y:S01]  /*b500*/  F2I.U32.TRUNC.NTZ R12, R12 ;  /* 0x0000000c000c7305 */ /* 0x000e22000020f000 */
[----:B------:R-:W-:Y:S01]  /*b510*/  SHF.R.U32.HI R2, RZ, UR11, R3 ;  /* 0x0000000bff027c19 */ /* 0x000fe20008011603 */
[----:B------:R-:W-:Y:S01]  /*b520*/  ULDC.64 UR8, c[0x0][0x620] ;  /* 0x0001880000087ab9 */ /* 0x000fe20000000a00 */
[----:B------:R-:W-:Y:S01]  /*b530*/  IADD3 R5, P1, RZ, -R19, RZ ;  /* 0x80000013ff057210 */ /* 0x000fe20007f3e0ff */
[----:B------:R-:W2:Y:S01]  /*b540*/  LDC R11, c[0x0][0x610] ;  /* 0x00018400ff0b7b82 */ /* 0x000ea20000000800 */
[----:B-1----:R-:W-:Y:S01]  /*b550*/  I2FP.F32.U32 R4, UR12 ;  /* 0x0000000c00047c45 */ /* 0x002fe20008201000 */
[----:B------:R-:W-:Y:S01]  /*b560*/  ULDC UR11, c[0x0][0x658] ;  /* 0x00019600000b7ab9 */ /* 0x000fe20000000800 */
[----:B------:R-:W-:Y:S01]  /*b570*/  ULDC UR16, c[0x0][0x648] ;  /* 0x0001920000107ab9 */ /* 0x000fe20000000800 */
[----:B------:R-:W-:Y:S02]  /*b580*/  IMAD.X R2, RZ, RZ, ~R2, P1 ;  /* 0x000000ffff027224 */ /* 0x000fe400008e0e02 */
[----:B------:R-:W-:Y:S01]  /*b590*/  FMUL R6, R4, UR14 ;  /* 0x0000000e04067c20 */ /* 0x000fe20008400000 */
[----:B------:R-:W-:Y:S01]  /*b5a0*/  ULDC.64 UR14, c[0x0][0x640] ;  /* 0x00019000000e7ab9 */ /* 0x000fe20000000a00 */
[----:B------:R-:W-:Y:S01]  /*b5b0*/  IMAD R4, R2, UR8, RZ ;  /* 0x0000000802047c24 */ /* 0x000fe2000f8e02ff */
[----:B------:R-:W-:Y:S01]  /*b5c0*/  ISETP.NE.U32.AND P1, PT, RZ, UR14, PT ;  /* 0x0000000eff007c0c */ /* 0x000fe2000bf25070 */
[C---:B------:R-:W-:Y:S01]  /*b5d0*/  IMAD.WIDE.U32 R2, R5.reuse, UR8, R16 ;  /* 0x0000000805027c25 */ /* 0x040fe2000f8e0010 */
[----:B0-----:R-:W-:Y:S01]  /*b5e0*/  R2UR UR8, R12 ;  /* 0x000000000c0872ca */ /* 0x001fe200000e0000 */
[----:B------:R-:W0:Y:S01]  /*b5f0*/  F2I.U32.TRUNC.NTZ R6, R6 ;  /* 0x0000000600067305 */ /* 0x000e22000020f000 */
[----:B------:R-:W-:Y:S01]  /*b600*/  ISETP.NE.AND.EX P1, PT, RZ, UR15, PT, P1 ;  /* 0x0000000fff007c0c */ /* 0x000fe2000bf25310 */
[----:B------:R-:W-:Y:S01]  /*b610*/  IMAD R5, R5, UR9, R4 ;  /* 0x0000000905057c24 */ /* 0x000fe2000f8e0204 */
[----:B------:R-:W-:-:S03]  /*b620*/  ULDC UR9, c[0x0][0x618] ;  /* 0x0001860000097ab9 */ /* 0x000fc60000000800 */
[----:B------:R-:W-:-:S05]  /*b630*/  IMAD.IADD R3, R3, 0x1, R5 ;  /* 0x0000000103037824 */ /* 0x000fca00078e0205 */
[--C-:B------:R-:W-:Y:S02]  /*b640*/  SHF.R.U64 R12, R2, UR9, R3.reuse ;  /* 0x00000009020c7c19 */ /* 0x100fe40008001203 */
[----:B------:R-:W-:Y:S01]  /*b650*/  SHF.R.U32.HI R3, RZ, UR9, R3 ;  /* 0x00000009ff037c19 */ /* 0x000fe20008011603 */
[----:B------:R-:W-:Y:S01]  /*b660*/  ULDC UR9, c[0x0][0x608] ;  /* 0x0001820000097ab9 */ /* 0x000fe20000000800 */
[----:B0-----:R-:W-:Y:S02]  /*b670*/  R2UR UR10, R6 ;  /* 0x00000000060a72ca */ /* 0x001fe400000e0000 */
[--C-:B------:R-:W-:Y:S02]  /*b680*/  SHF.R.U64 R14, R12, UR9, R3.reuse ;  /* 0x000000090c0e7c19 */ /* 0x100fe40008001203 */
[----:B------:R-:W-:Y:S01]  /*b690*/  SHF.R.U32.HI R3, RZ, UR9, R3 ;  /* 0x00000009ff037c19 */ /* 0x000fe20008011603 */
[----:B------:R-:W-:-:S03]  /*b6a0*/  UIADD3 UR9, -UR8, URZ, URZ ;  /* 0x0000003f08097290 */ /* 0x000fc6000fffe13f */
[--C-:B------:R-:W-:Y:S01]  /*b6b0*/  SHF.R.U64 R18, R14, UR11, R3.reuse ;  /* 0x0000000b0e127c19 */ /* 0x100fe20008001203 */
[----:B------:R-:W-:Y:S01]  /*b6c0*/  ULDC UR8, c[0x0][0x144] ;  /* 0x0000510000087ab9 */ /* 0x000fe20000000800 */
[----:B------:R-:W-:-:S03]  /*b6d0*/  SHF.R.U32.HI R3, RZ, UR11, R3 ;  /* 0x0000000bff037c19 */ /* 0x000fc60008011603 */
[----:B------:R-:W-:Y:S01]  /*b6e0*/  IMAD.MOV.U32 R2, RZ, RZ, R18 ;  /* 0x000000ffff027224 */ /* 0x000fe200078e0012 */
[----:B------:R-:W-:Y:S06]  /*b6f0*/  @!P1 BRA `(.L_x_305) ;  /* 0x0000000000289947 */ /* 0x000fec0003800000 */
        /* <DEDUP_REMOVED lines=10> */
.L_x_305:
[----:B------:R-:W-:Y:S01]  /*b7a0*/  UISETP.NE.AND UP0, UPT, UR40, URZ, UPT ;  /* 0x0000003f2800728c */ /* 0x000fe2000bf05270 */
[----:B------:R-:W-:Y:S01]  /*b7b0*/  SHF.R.U64 R3, R2, UR16, R3 ;  /* 0x0000001002037c19 */ /* 0x000fe20008001203 */
[----:B------:R-:W-:Y:S01]  /*b7c0*/  UIADD3 UR10, -UR10, URZ, URZ ;  /* 0x0000003f0a0a7290 */ /* 0x000fe2000fffe13f */
[----:B------:R-:W-:Y:S01]  /*b7d0*/  LOP3.LUT R2, R14, UR6, RZ, 0xc0, !PT ;  /* 0x000000060e027c12 */ /* 0x000fe2000f8ec0ff */
[----:B------:R-:W-:Y:S02]  /*b7e0*/  UIMAD UR7, UR8, UR9, UR7 ;  /* 0x00000009080772a4 */ /* 0x000fe4000f8e0207 */
[----:B------:R-:W-:Y:S01]  /*b7f0*/  IMAD.MOV R5, RZ, RZ, -R3 ;  /* 0x000000ffff057224 */ /* 0x000fe200078e0a03 */
[----:B------:R-:W-:Y:S01]  /*b800*/  ULDC UR8, c[0x0][0x148] ;  /* 0x0000520000087ab9 */ /* 0x000fe20000000800 */
[----:B------:R-:W-:Y:S01]  /*b810*/  IMAD R4, R3, UR5, R2 ;  /* 0x0000000503047c24 */ /* 0x000fe2000f8e0202 */
[----:B------:R-:W-:Y:S02]  /*b820*/  LOP3.LUT R3, R12, UR4, RZ, 0xc0, !PT ;  /* 0x000000040c037c12 */ /* 0x000fe4000f8ec0ff */
[----:B------:R-:W-:Y:S01]  /*b830*/  @UP0 UIMAD UR7, UR8, UR10, UR12 ;  /* 0x0000000a080702a4 */ /* 0x000fe2000f8e020c */
[----:B------:R-:W-:-:S02]  /*b840*/  PLOP3.LUT P1, PT, PT, PT, UP0, 0x80, 0x0 ;  /* 0x000000000000781c */ /* 0x000fc40003f2f008 */
[----:B------:R-:W-:Y:S02]  /*b850*/  ULDC UR8, c[0x0][0x638] ;  /* 0x00018e0000087ab9 */ /* 0x000fe40000000800 */
[----:B------:R-:W-:Y:S02]  /*b860*/  IMAD R2, R5, UR8, R18 ;  /* 0x0000000805027c24 */ /* 0x000fe4000f8e0212 */
[----:B--2---:R-:W-:Y:S01]  /*b870*/  IMAD R11, R4, R11, UR7 ;  /* 0x00000007040b7e24 */ /* 0x004fe2000f8e020b */
[----:B------:R-:W-:Y:S01]  /*b880*/  ULDC UR7, c[0x0][0x600] ;  /* 0x0001800000077ab9 */ /* 0x000fe20000000800 */
[----:B------:R-:W-:Y:S02]  /*b890*/  IMAD.MOV.U32 R4, RZ, RZ, 0x1 ;  /* 0x00000001ff047424 */ /* 0x000fe400078e00ff */
[----:B------:R-:W-:-:S03]  /*b8a0*/  IMAD R18, R2, UR7, R3 ;  /* 0x0000000702127c24 */ /* 0x000fc6000f8e0203 */
[----:B------:R-:W-:Y:S02]  /*b8b0*/  PRMT R3, R4, 0x7610, R3 ;  /* 0x0000761004037816 */ /* 0x000fe40000000003 */
[----:B------:R-:W-:Y:S02]  /*b8c0*/  SEL R2, R18, R11, !P1 ;  /* 0x0000000b12027207 */ /* 0x000fe40004800000 */
[----:B------:R-:W-:-:S07]  /*b8d0*/  SEL R18, R11, R18, !P1 ;  /* 0x000000120b127207 */ /* 0x000fce0004800000 */
.L_x_303:
[----:B------:R-:W-:Y:S05]  /*b8e0*/  BSYNC B1 ;  /* 0x0000000000017941 */ /* 0x000fea0003800000 */
.L_x_302:
[----:B------:R-:W-:-:S13]  /*b8f0*/  LOP3.LUT P1, RZ, R3, 0xff, RZ, 0xc0, !PT ;  /* 0x000000ff03ff7812 */ /* 0x000fda000782c0ff */
[----:B------:R-:W-:Y:S05]  /*b900*/  @P1 BRA `(.L_x_306) ;  /* 0xfffffff000f01947 */ /* 0x000fea000383ffff */
[----:B------:R-:W-:Y:S05]  /*b910*/  BSYNC B0 ;  /* 0x0000000000007941 */ /* 0x000fea0003800000 */
.L_x_294:
[----:B------:R-:W-:-:S03]  /*b920*/  UMOV UR7, 0xffffffff ;  /* 0xffffffff00077882 */ /* 0x000fc60000000000 */
[----:B------:R-:W-:Y:S05]  /*b930*/  BRA.DIV UR7, `(.L_x_307) ;  /* 0x0000000207fc7947 */ /* 0x000fea000b800000 */
[----:B------:R-:W-:-:S13]  /*b940*/  ELECT P6, URZ, PT ;  /* 0x00000000003f782f */ /* 0x000fda00038c0000 */
.L_x_321:
[----:B------:R-:W-:Y:S04]  /*b950*/  BSSY B0, `(.L_x_308) ;  /* 0x000001a000007945 */ /* 0x000fe80003800000 */
[----:B------:R-:W-:Y:S05]  /*b960*/  @!P6 BRA `(.L_x_309) ;  /* 0x000000000060e947 */ /* 0x000fea0003800000 */
[----:B------:R-:W-:-:S04]  /*b970*/  ULOP3.LUT UR7, UR42, 0x2, URZ, 0xfc, !UPT ;  /* 0x000000022a077892 */ /* 0x000fc8000f8efc3f */
[----:B------:R-:W-:-:S06]  /*b980*/  UISETP.NE.AND UP0, UPT, UR7, 0x3, UPT ;  /* 0x000000030700788c */ /* 0x000fcc000bf05270 */
[----:B------:R-:W-:-:S13]  /*b990*/  PLOP3.LUT P0, PT, PT, PT, UP0, 0x80, 0x0 ;  /* 0x000000000000781c */ /* 0x000fda0003f0f008 */
[----:B------:R-:W-:Y:S05]  /*b9a0*/  @!P0 BRA `(.L_x_310) ;  /* 0x0000000000048947 */ /* 0x000fea0003800000 */
[----:B------:R-:W-:Y:S01]  /*b9b0*/  BPT.TRAP 0x1 ;  /* 0x000000040000795c */ /* 0x000fe20000300000 */
.L_x_310:
[----:B------:R-:W0:Y:S01]  /*b9c0*/  S2R R3, SR_CgaCtaId ;  /* 0x0000000000037919 */ /* 0x000e220000008800 */
[----:B------:R-:W-:-:S04]  /*b9d0*/  MOV R2, 0x400 ;  /* 0x0000040000027802 */ /* 0x000fc80000000f00 */
[----:B0-----:R-:W-:Y:S02]  /*b9e0*/  LEA R3, R3, R2, 0x18 ;  /* 0x0000000203037211 */ /* 0x001fe400078ec0ff */
[----:B------:R-:W-:-:S03]  /*b9f0*/  SHF.L.U32 R2, R8, 0x1f, RZ ;  /* 0x0000001f08027819 */ /* 0x000fc600000006ff */
[----:B------:R-:W-:-:S04]  /*ba00*/  VIADD R3, R3, 0x10 ;  /* 0x0000001003037836 */ /* 0x000fc80000000000 */
[C---:B------:R-:W-:Y:S02]  /*ba10*/  IMAD R7, R0.reuse, 0x8, R3 ;  /* 0x0000000800077824 */ /* 0x040fe400078e0203 */
[----:B------:R-:W-:Y:S02]  /*ba20*/  VIADD R0, R0, 0x1 ;  /* 0x0000000100007836 */ /* 0x000fe40000000000 */
[----:B------:R-:W0:Y:S03]  /*ba30*/  SYNCS.PHASECHK.TRANS64.TRYWAIT P0, [R7+URZ], R2 ;  /* 0x00000002070075a7 */ /* 0x000e26000800017f */
[----:B------:R-:W-:-:S04]  /*ba40*/  ISETP.NE.AND P1, PT, R0, 0x2, PT ;  /* 0x000000020000780c */ /* 0x000fc80003f25270 */
[----:B------:R-:W-:Y:S02]  /*ba50*/  SEL R5, RZ, 0x1, P1 ;  /* 0x00000001ff057807 */ /* 0x000fe40000800000 */
[----:B------:R-:W-:Y:S02]  /*ba60*/  SEL R0, R0, RZ, P1 ;  /* 0x000000ff00007207 */ /* 0x000fe40000800000 */
[----:B------:R-:W-:Y:S01]  /*ba70*/  LOP3.LUT R5, R8, R5, RZ, 0x3c, !PT ;  /* 0x0000000508057212 */ /* 0x000fe200078e3cff */
[----:B0-----:R-:W-:Y:S06]  /*ba80*/  @!P0 BRA `(.L_x_311) ;  /* 0x0000000000c88947 */ /* 0x001fec0003800000 */
.L_x_322:
[----:B------:R-:W-:Y:S01]  /*ba90*/  IMAD R3, R0, 0x8, R3 ;  /* 0x0000000800037824 */ /* 0x000fe200078e0203 */
[----:B------:R-:W-:-:S07]  /*baa0*/  SHF.L.U32 R0, R5, 0x1f, RZ ;  /* 0x0000001f05007819 */ /* 0x000fce00000006ff */
.L_x_312:
[----:B-1----:R1:W2:Y:S02]  /*bab0*/  SYNCS.PHASECHK.TRANS64.TRYWAIT P0, [R3+URZ], R0 ;  /* 0x00000000030075a7 */ /* 0x0022a4000800017f */
[----:B--2---:R-:W-:Y:S05]  /*bac0*/  @!P0 NANOSLEEP.SYNCS 0x989680 ;  /* 0x009896800000895d */ /* 0x004fea0003900000 */
[----:B------:R-:W2:Y:S02]  /*bad0*/  @!P0 SYNCS.PHASECHK.TRANS64 P0, [R3+URZ], R0 ;  /* 0x00000000030085a7 */ /* 0x000ea4000800007f */
[----:B--2---:R-:W-:Y:S05]  /*bae0*/  @!P0 BRA `(.L_x_312) ;  /* 0xfffffffc00f08947 */ /* 0x004fea000383ffff */
.L_x_309:
[----:B------:R-:W-:Y:S05]  /*baf0*/  BSYNC B0 ;  /* 0x0000000000007941 */ /* 0x000fea0003800000 */
.L_x_308:
[----:B------:R-:W-:Y:S05]  /*bb00*/  EXIT ;  /* 0x000000000000794d */ /* 0x000fea0003800000 */
.L_x_18:
[----:B0-----:R0:W1:Y:S02]  /*bb10*/  SYNCS.PHASECHK.TRANS64.TRYWAIT P0, [R158+URZ], R3 ;  /* 0x000000039e0075a7 */ /* 0x001064000800017f */
[----:B-1----:R-:W-:Y:S05]  /*bb20*/  @!P0 NANOSLEEP.SYNCS 0x989680 ;  /* 0x009896800000895d */ /* 0x002fea0003900000 */
[----:B------:R-:W1:Y:S02]  /*bb30*/  @!P0 SYNCS.PHASECHK.TRANS64 P0, [R158+URZ], R3 ;  /* 0x000000039e0085a7 */ /* 0x000e64000800007f */
[----:B-1----:R-:W-:Y:S05]  /*bb40*/  @!P0 BRA `(.L_x_18) ;  /* 0xfffffffc00f08947 */ /* 0x002fea000383ffff */
[----:B------:R-:W-:Y:S05]  /*bb50*/  BRA `(.L_x_313) ;  /* 0xffffff5800f07947 */ /* 0x000fea000383ffff */
.L_x_23:
[----:B-1----:R1:W2:Y:S02]  /*bb60*/  SYNCS.PHASECHK.TRANS64.TRYWAIT P1, [R3+URZ], R0 ;  /* 0x00000000030075a7 */ /* 0x0022a4000802017f */
[----:B--2---:R-:W-:Y:S05]  /*bb70*/  @!P1 NANOSLEEP.SYNCS 0x989680 ;  /* 0x009896800000995d */ /* 0x004fea0003900000 */
[----:B------:R-:W2:Y:S02]  /*bb80*/  @!P1 SYNCS.PHASECHK.TRANS64 P1, [R3+URZ], R0 ;  /* 0x00000000030095a7 */ /* 0x000ea4000802007f */
[----:B--2---:R-:W-:Y:S05]  /*bb90*/  @!P1 BRA `(.L_x_23) ;  /* 0xfffffffc00f09947 */ /* 0x004fea000383ffff */
[----:B------:R-:W-:Y:S05]  /*bba0*/  BRA `(.L_x_22) ;  /* 0xffffff5c00607947 */ /* 0x000fea000383ffff */
.L_x_28:
[----:B-1----:R-:W-:-:S04]  /*bbb0*/  IMAD.U32 R5, RZ, RZ, UR7 ;  /* 0x00000007ff057e24 */ /* 0x002fc8000f8e00ff */
[----:B------:R1:W2:Y:S03]  /*bbc0*/  SYNCS.PHASECHK.TRANS64.TRYWAIT P1, [R5+URZ], R4 ;  /* 0x00000004050075a7 */ /* 0x0002a6000802017f */
[----:B--2---:R-:W-:Y:S05]  /*bbd0*/  @!P1 NANOSLEEP.SYNCS 0x989680 ;  /* 0x009896800000995d */ /* 0x004fea0003900000 */
[----:B------:R-:W2:Y:S02]  /*bbe0*/  @!P1 SYNCS.PHASECHK.TRANS64 P1, [R5+URZ], R4 ;  /* 0x00000004050095a7 */ /* 0x000ea4000802007f */
[----:B--2---:R-:W-:Y:S05]  /*bbf0*/  @!P1 BRA `(.L_x_28) ;  /* 0xfffffffc00ec9947 */ /* 0x004fea000383ffff */
[----:B------:R-:W-:Y:S05]  /*bc00*/  BRA `(.L_x_27) ;  /* 0xffffff6000bc7947 */ /* 0x000fea000383ffff */
.L_x_34:
[----:B0-----:R0:W1:Y:S02]  /*bc10*/  SYNCS.PHASECHK.TRANS64.TRYWAIT P0, [R158+URZ+0x10], R3 ;  /* 0x000010039e0075a7 */ /* 0x001064000800017f */
[----:B-1----:R-:W-:Y:S05]  /*bc20*/  @!P0 NANOSLEEP.SYNCS 0x989680 ;  /* 0x009896800000895d */ /* 0x002fea0003900000 */
[----:B------:R-:W1:Y:S02]  /*bc30*/  @!P0 SYNCS.PHASECHK.TRANS64 P0, [R158+URZ+0x10], R3 ;  /* 0x000010039e0085a7 */ /* 0x000e64000800007f */
[----:B-1----:R-:W-:Y:S05]  /*bc40*/  @!P0 BRA `(.L_x_34) ;  /* 0xfffffffc00f08947 */ /* 0x002fea000383ffff */
[----:B------:R-:W-:Y:S05]  /*bc50*/  BRA `(.L_x_314) ;  /* 0xffffff68009c7947 */ /* 0x000fea000383ffff */
.L_x_295:
[----:B------:R-:W-:Y:S01]  /*bc60*/  BSSY B1, `(.L_x_315) ;  /* 0x0000006000017945 */ /* 0x000fe20003800000 */
[----:B------:R-:W-:-:S07]  /*bc70*/  IMAD.MOV.U32 R15, RZ, RZ, -0x1 ;  /* 0xffffffffff0f7424 */ /* 0x000fce00078e00ff */
[----:B------:R-:W-:Y:S05]  /*bc80*/  WARPSYNC.COLLECTIVE R15, `(.L_x_316) ;  /* 0x000000000f0c7348 */ /* 0x000fea0003c00000 */
[----:B------:R-:W-:Y:S02]  /*bc90*/  ELECT P6, UR62, PT ;  /* 0x00000000003e782f */ /* 0x000fe400038c0000 */
[----:B------:R-:W-:Y:S01]  /*bca0*/  MOV R14, UR62 ;  /* 0x0000003e000e7c02 */ /* 0x000fe20008000f00 */
[----:B------:R-:W-:Y:S10]  /*bcb0*/  ENDCOLLECTIVE ;  /* 0x000000000000791b */ /* 0x000ff40003800000 */
.L_x_316:
[----:B------:R-:W-:Y:S05]  /*bcc0*/  BSYNC B1 ;  /* 0x0000000000017941 */ /* 0x000fea0003800000 */
.L_x_315:
[----:B------:R-:W-:Y:S05]  /*bcd0*/  BRA `(.L_x_317) ;  /* 0xfffffff000087947 */ /* 0x000fea000383ffff */
.L_x_298:
[----:B0-----:R0:W1:Y:S02]  /*bce0*/  SYNCS.PHASECHK.TRANS64.TRYWAIT P1, [R12+URZ+0x10], R3 ;  /* 0x000010030c0075a7 */ /* 0x001064000802017f */
[----:B-1----:R-:W-:Y:S05]  /*bcf0*/  @!P1 NANOSLEEP.SYNCS 0x989680 ;  /* 0x009896800000995d */ /* 0x002fea0003900000 */
[----:B------:R-:W1:Y:S02]  /*bd00*/  @!P1 SYNCS.PHASECHK.TRANS64 P1, [R12+URZ+0x10], R3 ;  /* 0x000010030c0095a7 */ /* 0x000e64000802007f */
[----:B-1----:R-:W-:Y:S05]  /*bd10*/  @!P1 BRA `(.L_x_298) ;  /* 0xfffffffc00f09947 */ /* 0x002fea000383ffff */
[----:B------:R-:W-:Y:S05]  /*bd20*/  BRA `(.L_x_318) ;  /* 0xfffffff000447947 */ /* 0x000fea000383ffff */
.L_x_307:
[----:B------:R-:W-:Y:S01]  /*bd30*/  BSSY B0, `(.L_x_319) ;  /* 0x0000006000007945 */ /* 0x000fe20003800000 */
[----:B------:R-:W-:-:S07]  /*bd40*/  IMAD.MOV.U32 R15, RZ, RZ, -0x1 ;  /* 0xffffffffff0f7424 */ /* 0x000fce00078e00ff */
[----:B------:R-:W-:Y:S05]  /*bd50*/  WARPSYNC.COLLECTIVE R15, `(.L_x_320) ;  /* 0x000000000f0c7348 */ /* 0x000fea0003c00000 */
[----:B------:R-:W-:Y:S02]  /*bd60*/  ELECT P6, UR62, PT ;  /* 0x00000000003e782f */ /* 0x000fe400038c0000 */
[----:B------:R-:W-:Y:S01]  /*bd70*/  MOV R14, UR62 ;  /* 0x0000003e000e7c02 */ /* 0x000fe20008000f00 */
[----:B------:R-:W-:Y:S10]  /*bd80*/  ENDCOLLECTIVE ;  /* 0x000000000000791b */ /* 0x000ff40003800000 */
.L_x_320:
[----:B------:R-:W-:Y:S05]  /*bd90*/  BSYNC B0 ;  /* 0x0000000000007941 */ /* 0x000fea0003800000 */
.L_x_319:
[----:B------:R-:W-:Y:S05]  /*bda0*/  BRA `(.L_x_321) ;  /* 0xfffffff800e87947 */ /* 0x000fea000383ffff */
.L_x_311:
[----:B0-----:R0:W1:Y:S02]  /*bdb0*/  SYNCS.PHASECHK.TRANS64.TRYWAIT P0, [R7+URZ], R2 ;  /* 0x00000002070075a7 */ /* 0x001064000800017f */
[----:B-1----:R-:W-:Y:S05]  /*bdc0*/  @!P0 NANOSLEEP.SYNCS 0x989680 ;  /* 0x009896800000895d */ /* 0x002fea0003900000 */
[----:B------:R-:W1:Y:S02]  /*bdd0*/  @!P0 SYNCS.PHASECHK.TRANS64 P0, [R7+URZ], R2 ;  /* 0x00000002070085a7 */ /* 0x000e64000800007f */
[----:B-1----:R-:W-:Y:S05]  /*bde0*/  @!P0 BRA `(.L_x_311) ;  /* 0xfffffffc00f08947 */ /* 0x002fea000383ffff */
[----:B------:R-:W-:Y:S05]  /*bdf0*/  BRA `(.L_x_322) ;  /* 0xfffffffc00247947 */ /* 0x000fea000383ffff */
.L_x_323:
[----:B------:R-:W-:-:S00]  /*be00*/  BRA `(.L_x_323) ;  /* 0xfffffffc00fc7947 */ /* 0x000fc0000383ffff */
[----:B------:R-:W-:-:S00]  /*be10*/  NOP ;  /* 0x0000000000007918 */ /* 0x000fc00000000000 */
        /* <DEDUP_REMOVED lines=14> */
.L_x_324:


//--------------------- .nv.global.init           --------------------------
	.section	.nv.global.init,"aw",@progbits
.nv.global.init:
	.type		$str$22,@object
	.size		$str$22,($str$23 - $str$22)
$str$22:
        /*0000*/ 	.byte	0x6b, 0x5f, 0x74, 0x69, 0x6c, 0x65, 0x5f, 0x63, 0x6f, 0x75, 0x6e, 0x74, 0x20, 0x3e, 0x3d, 0x20
        /*0010*/ 	.byte	0x31, 0x00
	.type		$str$23,@object
	.size		$str$23,(__unnamed_1 - $str$23)
$str$23:
        /*0012*/ 	.byte	0x2f, 0x74, 0x6d, 0x70, 0x2f, 0x63, 0x75, 0x74, 0x6c, 0x61, 0x73, 0x73, 0x5f, 0x73, 0x77, 0x65
        /*0022*/ 	.byte	0x65, 0x70, 0x5f, 0x73, 0x72, 0x63, 0x2f, 0x69, 0x6e, 0x63, 0x6c, 0x75, 0x64, 0x65, 0x2f, 0x63
        /*0032*/ 	.byte	0x75, 0x74, 0x6c, 0x61, 0x73, 0x73, 0x2f, 0x67, 0x65, 0x6d, 0x6d, 0x2f, 0x63, 0x6f, 0x6c, 0x6c
        /*0042*/ 	.byte	0x65, 0x63, 0x74, 0x69, 0x76, 0x65, 0x2f, 0x73, 0x6d, 0x39, 0x30, 0x5f, 0x6d, 0x6d, 0x61, 0x5f
        /*0052*/ 	.byte	0x74, 0x6d, 0x61, 0x5f, 0x67, 0x6d, 0x6d, 0x61, 0x5f, 0x73, 0x73, 0x5f, 0x77, 0x61, 0x72, 0x70
        /*0062*/ 	.byte	0x73, 0x70, 0x65, 0x63, 0x69, 0x61, 0x6c, 0x69, 0x7a, 0x65, 0x64, 0x2e, 0x68, 0x70, 0x70, 0x00
	.type		__unnamed_1,@object
	.size		__unnamed_1,(.L_0 - __unnamed_1)
__unnamed_1:
        /*0072*/ 	.byte	0x76, 0x6f, 0x69, 0x64, 0x20, 0x63, 0x75, 0x74, 0x6c, 0x61, 0x73, 0x73, 0x3a, 0x3a, 0x67, 0x65
        /* <DEDUP_REMOVED lines=177> */
        /*0b92*/ 	.byte	0x74, 0x69, 0x74, 0x79, 0x5d, 0x00
.L_0:


//--------------------- .nv.shared._ZN7cutlass13device_kernelINS_4gemm6kernel13GemmUniversalIN4cute5tupleIJiiiiEEENS1_10collective13CollectiveMmaINS1_34MainloopSm90TmaGmmaWarpSpecializedILi2ENS5_IJNS4_1CILi1EEENSA_ILi8EEESB_EEENS1_32KernelTmaWarpSpecializedPingpongEEENS5_IJNSA_ILi64EEENSA_ILi256EEESG_EEENS_10tfloat32_tENS5_IJlSB_lEEESJ_SK_NS4_8TiledMMAINS4_8MMA_AtomIJNS4_4SM904GMMA30MMA_64x256x8_F32TF32TF32_SS_TNILNSO_7ScaleInE1ELSQ_1EEEEEENS4_6LayoutINS5_IJSB_SB_SB_EEENS5_IJNSA_ILi0EEESV_SV_EEEEENS5_IJNS4_10UnderscoreESY_SY_EEEEENS4_23SM90_TMA_LOAD_MULTICASTENS4_14ComposedLayoutINS4_7SwizzleILi3ELi4ELi3EEENS4_18smem_ptr_flag_bitsILi32EEENST_INS5_IJSC_NSA_ILi32EEEEEENS5_IJS17_SB_EEEEEEEvNS4_8identityENS4_13SM90_TMA_LOADES1B_vS1C_EENS_8epilogue10collective6detail29Sm90TmaWarpSpecializedAdapterINS1G_15DefaultEpilogueISJ_SK_SK_NS1F_6thread17LinearCombinationISJ_Li1EffLNS1K_9ScaleType4KindE0ELNS_15FloatRoundStyleE2ESJ_EENS1_15EpilogueDefaultEEEEEvvEEEEvNT_6ParamsE --------------------------
	.section	.nv.shared._ZN7cutlass13device_kernelINS_4gemm6kernel13GemmUniversalIN4cute5tupleIJiiiiEEENS1_10collective13CollectiveMmaINS1_34MainloopSm90TmaGmmaWarpSpecializedILi2ENS5_IJNS4_1CILi1EEENSA_ILi8EEESB_EEENS1_32KernelTmaWarpSpecializedPingpongEEENS5_IJNSA_ILi64EEENSA_ILi256EEESG_EEENS_10tfloat32_tENS5_IJlSB_lEEESJ_SK_NS4_8TiledMMAINS4_8MMA_AtomIJNS4_4SM904GMMA30MMA_64x256x8_F32TF32TF32_SS_TNILNSO_7ScaleInE1ELSQ_1EEEEEENS4_6LayoutINS5_IJSB_SB_SB_EEENS5_IJNSA_ILi0EEESV_SV_EEEEENS5_IJNS4_10UnderscoreESY_SY_EEEEENS4_23SM90_TMA_LOAD_MULTICASTENS4_14ComposedLayoutINS4_7SwizzleILi3ELi4ELi3EEENS4_18smem_ptr_flag_bitsILi32EEENST_INS5_IJSC_NSA_ILi32EEEEEENS5_IJS17_SB_EEEEEEEvNS4_8identityENS4_13SM90_TMA_LOADES1B_vS1C_EENS_8epilogue10collective6detail29Sm90TmaWarpSpecializedAdapterINS1G_15DefaultEpilogueISJ_SK_SK_NS1F_6thread17LinearCombinationISJ_Li1EffLNS1K_9ScaleType4KindE0ELNS_15FloatRoundStyleE2ESJ_EENS1_15EpilogueDefaultEEEEEvvEEEEvNT_6ParamsE,"aw",@nobits
	.sectionflags	@""
	.align	16
	.zero		1024


//--------------------- .nv.shared.reserved.0     --------------------------
	.section	.nv.shared.reserved.0,"aw",@nobits
	.weak		__nv_reservedSMEM_offset_0_alias
	.size		__nv_reservedSMEM_offset_0_alias, 0, 0
	.other		__nv_reservedSMEM_offset_0_alias,@"STO_CUDA_RESERVED_SHARED STV_DEFAULT"
__nv_reservedSMEM_offset_0_alias:
	.zero		0


//--------------------- .nv.global                --------------------------
	.section	.nv.global,"aw",@nobits
.nv.global:
	.type		_ZN40_INTERNAL_194b5dbd_4_k_cu_68579e43_246134cute1_E,@object
	.size		_ZN40_INTERNAL_194b5dbd_4_k_cu_68579e43_246134cute1_E,(_ZN40_INTERNAL_194b5dbd_4_k_cu_68579e43_246134cuda3std3__45__cpo6cbeginE - _ZN40_INTERNAL_194b5dbd_4_k_cu_68579e43_246134cute1_E)
_ZN40_INTERNAL_194b5dbd_4_k_cu_68579e43_246134cute1_E:
	.zero		1
	.type		_ZN40_INTERNAL_194b5dbd_4_k_cu_68579e43_246134cuda3std3__45__cpo6cbeginE,@object
	.size		_ZN40_INTERNAL_194b5dbd_4_k_cu_68579e43_246134cuda3std3__45__cpo6cbeginE,(_ZN40_INTERNAL_194b5dbd_4_k_cu_68579e43_246134cuda3std3__48in_placeE - _ZN40_INTERNAL_194b5dbd_4_k_cu_68579e43_246134cuda3std3__45__cpo6cbeginE)
_ZN40_INTERNAL_194b5dbd_4_k_cu_68579e43_246134cuda3std3__45__cpo6cbeginE:
	.zero		1
	.type		_ZN40_INTERNAL_194b5dbd_4_k_cu_68579e43_246134cuda3std3__48in_placeE,@object
	.size		_ZN40_INTERNAL_194b5dbd_4_k_cu_68579e43_246134cuda3std3__48in_placeE,(_ZN40_INTERNAL_194b5dbd_4_k_cu_68579e43_246134cuda3std6ranges3__45__cpo9iter_moveE - _ZN40_INTERNAL_194b5dbd_4_k_cu_68579e43_246134cuda3std3__48in_placeE)
_ZN40_INTERNAL_194b5dbd_4_k_cu_68579e43_246134cuda3std3__48in_placeE:
	.zero		1
	.type		_ZN40_INTERNAL_194b5dbd_4_k_cu_68579e43_246134cuda3std6ranges3__45__cpo9iter_moveE,@object
	.size		_ZN40_INTERNAL_194b5dbd_4_k_cu_68579e43_246134cuda3std6ranges3__45__cpo9iter_moveE,(_ZN40_INTERNAL_194b5dbd_4_k_cu_68579e43_246134cuda3std3__45__cpo5beginE - _ZN40_INTERNAL_194b5dbd_4_k_cu_68579e43_246134cuda3std6ranges3__45__cpo9iter_moveE)
_ZN40_INTERNAL_194b5dbd_4_k_cu_68579e43_246134cuda3std6ranges3__45__cpo9iter_moveE:
	.zero		1
	.type		_ZN40_INTERNAL_194b5dbd_4_k_cu_68579e43_246134cuda3std3__45__cpo5beginE,@object
	.size		_ZN40_INTERNAL_194b5dbd_4_k_cu_68579e43_246134cuda3std3__45__cpo5beginE,(_ZN40_INTERNAL_194b5dbd_4_k_cu_68579e43_246134cuda3std3__442_GLOBAL__N__194b5dbd_4_k_cu_68579e43_246136ignoreE - _ZN40_INTERNAL_194b5dbd_4_k_cu_68579e43_246134cuda3std3__45__cpo5beginE)
_ZN40_INTERNAL_194b5dbd_4_k_cu_68579e43_246134cuda3std3__45__cpo5beginE:
	.zero		1
	.type		_ZN40_INTERNAL_194b5dbd_4_k_cu_68579e43_246134cuda3std3__442_GLOBAL__N__194b5dbd_4_k_cu_68579e43_246136ignoreE,@object
	.size		_ZN40_INTERNAL_194b5dbd_4_k_cu_68579e43_246134cuda3std3__442_GLOBAL__N__194b5dbd_4_k_cu_68579e43_246136ignoreE,(_ZN40_INTERNAL_194b5dbd_4_k_cu_68579e43_246134cute7productE - _ZN40_INTERNAL_194b5dbd_4_k_cu_68579e43_246134cuda3std3__442_GLOBAL__N__194b5dbd_4_k_cu_68579e43_246136ignoreE)
_ZN40_INTERNAL_194b5dbd_4_k_cu_68579e43_246134cuda3std3__442_GLOBAL__N__194b5dbd_4_k_cu_68579e43_246136ignoreE:
	.zero		1
	.type		_ZN40_INTERNAL_194b5dbd_4_k_cu_68579e43_246134cute7productE,@object
	.size		_ZN40_INTERNAL_194b5dbd_4_k_cu_68579e43_246134cute7productE,(_ZN40_INTERNAL_194b5dbd_4_k_cu_68579e43_246134cuda3std3__45__cpo3endE - _ZN40_INTERNAL_194b5dbd_4_k_cu_68579e43_246134cute7productE)
_ZN40_INTERNAL_194b5dbd_4_k_cu_68579e43_246134cute7productE:
	.zero		1
	.type		_ZN40_INTERNAL_194b5dbd_4_k_cu_68579e43_246134cuda3std3__45__cpo3endE,@object
	.size		_ZN40_INTERNAL_194b5dbd_4_k_cu_68579e43_246134cuda3std3__45__cpo3endE,(_ZN40_INTERNAL_194b5dbd_4_k_cu_68579e43_246134cuda3std3__419piecewise_constructE - _ZN40_INTERNAL_194b5dbd_4_k_cu_68579e43_246134cuda3std3__45__cpo3endE)
_ZN40_INTERNAL_194b5dbd_4_k_cu_68579e43_246134cuda3std3__45__cpo3endE:
	.zero		1
	.type		_ZN40_INTERNAL_194b5dbd_4_k_cu_68579e43_246134cuda3std3__419piecewise_constructE,@object
	.size		_ZN40_INTERNAL_194b5dbd_4_k_cu_68579e43_246134cuda3std3__419piecewise_constructE,(_ZN40_INTERNAL_194b5dbd_4_k_cu_68579e43_246134cuda3std3__45__cpo4cendE - _ZN40_INTERNAL_194b5dbd_4_k_cu_68579e43_246134cuda3std3__419piecewise_constructE)
_ZN40_INTERNAL_194b5dbd_4_k_cu_68579e43_246134cuda3std3__419piecewise_constructE:
	.zero		1
	.type		_ZN40_INTERNAL_194b5dbd_4_k_cu_68579e43_246134cuda3std3__45__cpo4cendE,@object
	.size		_ZN40_INTERNAL_194b5dbd_4_k_cu_68579e43_246134cuda3std3__45__cpo4cendE,(_ZN40_INTERNAL_194b5dbd_4_k_cu_68579e43_246134cuda3std6ranges3__45__cpo4swapE - _ZN40_INTERNAL_194b5dbd_4_k_cu_68579e43_246134cuda3std3__45__cpo4cendE)
_ZN40_INTERNAL_194b5dbd_4_k_cu_68579e43_246134cuda3std3__45__cpo4cendE:
	.zero		1
	.type		_ZN40_INTERNAL_194b5dbd_4_k_cu_68579e43_246134cuda3std6ranges3__45__cpo4swapE,@object
	.size		_ZN40_INTERNAL_194b5dbd_4_k_cu_68579e43_246134cuda3std6ranges3__45__cpo4swapE,(.L_8 - _ZN40_INTERNAL_194b5dbd_4_k_cu_68579e43_246134cuda3std6ranges3__45__cpo4swapE)
_ZN40_INTERNAL_194b5dbd_4_k_cu_68579e43_246134cuda3std6ranges3__45__cpo4swapE:
	.zero		1
.L_8:


//--------------------- .nv.constant0._ZN7cutlass13device_kernelINS_4gemm6kernel13GemmUniversalIN4cute5tupleIJiiiiEEENS1_10collective13CollectiveMmaINS1_34MainloopSm90TmaGmmaWarpSpecializedILi2ENS5_IJNS4_1CILi1EEENSA_ILi8EEESB_EEENS1_32KernelTmaWarpSpecializedPingpongEEENS5_IJNSA_ILi64EEENSA_ILi256EEESG_EEENS_10tfloat32_tENS5_IJlSB_lEEESJ_SK_NS4_8TiledMMAINS4_8MMA_AtomIJNS4_4SM904GMMA30MMA_64x256x8_F32TF32TF32_SS_TNILNSO_7ScaleInE1ELSQ_1EEEEEENS4_6LayoutINS5_IJSB_SB_SB_EEENS5_IJNSA_ILi0EEESV_SV_EEEEENS5_IJNS4_10UnderscoreESY_SY_EEEEENS4_23SM90_TMA_LOAD_MULTICASTENS4_14ComposedLayoutINS4_7SwizzleILi3ELi4ELi3EEENS4_18smem_ptr_flag_bitsILi32EEENST_INS5_IJSC_NSA_ILi32EEEEEENS5_IJS17_SB_EEEEEEEvNS4_8identityENS4_13SM90_TMA_LOADES1B_vS1C_EENS_8epilogue10collective6detail29Sm90TmaWarpSpecializedAdapterINS1G_15DefaultEpilogueISJ_SK_SK_NS1F_6thread17LinearCombinationISJ_Li1EffLNS1K_9ScaleType4KindE0ELNS_15FloatRoundStyleE2ESJ_EENS1_15EpilogueDefaultEEEEEvvEEEEvNT_6ParamsE --------------------------
	.section	.nv.constant0._ZN7cutlass13device_kernelINS_4gemm6kernel13GemmUniversalIN4cute5tupleIJiiiiEEENS1_10collective13CollectiveMmaINS1_34MainloopSm90TmaGmmaWarpSpecializedILi2ENS5_IJNS4_1CILi1EEENSA_ILi8EEESB_EEENS1_32KernelTmaWarpSpecializedPingpongEEENS5_IJNSA_ILi64EEENSA_ILi256EEESG_EEENS_10tfloat32_tENS5_IJlSB_lEEESJ_SK_NS4_8TiledMMAINS4_8MMA_AtomIJNS4_4SM904GMMA30MMA_64x256x8_F32TF32TF32_SS_TNILNSO_7ScaleInE1ELSQ_1EEEEEENS4_6LayoutINS5_IJSB_SB_SB_EEENS5_IJNSA_ILi0EEESV_SV_EEEEENS5_IJNS4_10UnderscoreESY_SY_EEEEENS4_23SM90_TMA_LOAD_MULTICASTENS4_14ComposedLayoutINS4_7SwizzleILi3ELi4ELi3EEENS4_18smem_ptr_flag_bitsILi32EEENST_INS5_IJSC_NSA_ILi32EEEEEENS5_IJS17_SB_EEEEEEEvNS4_8identityENS4_13SM90_TMA_LOADES1B_vS1C_EENS_8epilogue10collective6detail29Sm90TmaWarpSpecializedAdapterINS1G_15DefaultEpilogueISJ_SK_SK_NS1F_6thread17LinearCombinationISJ_Li1EffLNS1K_9ScaleType4KindE0ELNS_15FloatRoundStyleE2ESJ_EENS1_15EpilogueDefaultEEEEEvvEEEEvNT_6ParamsE,"a",@progbits
	.sectionflags	@""
	.align	4
.nv.constant0._ZN7cutlass13device_kernelINS_4gemm6kernel13GemmUniversalIN4cute5tupleIJiiiiEEENS1_10collective13CollectiveMmaINS1_34MainloopSm90TmaGmmaWarpSpecializedILi2ENS5_IJNS4_1CILi1EEENSA_ILi8EEESB_EEENS1_32KernelTmaWarpSpecializedPingpongEEENS5_IJNSA_ILi64EEENSA_ILi256EEESG_EEENS_10tfloat32_tENS5_IJlSB_lEEESJ_SK_NS4_8TiledMMAINS4_8MMA_AtomIJNS4_4SM904GMMA30MMA_64x256x8_F32TF32TF32_SS_TNILNSO_7ScaleInE1ELSQ_1EEEEEENS4_6LayoutINS5_IJSB_SB_SB_EEENS5_IJNSA_ILi0EEESV_SV_EEEEENS5_IJNS4_10UnderscoreESY_SY_EEEEENS4_23SM90_TMA_LOAD_MULTICASTENS4_14ComposedLayoutINS4_7SwizzleILi3ELi4ELi3EEENS4_18smem_ptr_flag_bitsILi32EEENST_INS5_IJSC_NSA_ILi32EEEEEENS5_IJS17_SB_EEEEEEEvNS4_8identityENS4_13SM90_TMA_LOADES1B_vS1C_EENS_8epilogue10collective6detail29Sm90TmaWarpSpecializedAdapterINS1G_15DefaultEpilogueISJ_SK_SK_NS1F_6thread17LinearCombinationISJ_Li1EffLNS1K_9ScaleType4KindE0ELNS_15FloatRoundStyleE2ESJ_EENS1_15EpilogueDefaultEEEEEvvEEEEvNT_6ParamsE:
	.zero		1664


//--------------------- SYMBOLS --------------------------

	.type		.nv.reservedSmem.offset0,@object
	.size		.nv.reservedSmem.offset0,0x4
	.type		__assertfail,@function
